// auto-generated by cutlass_sweep.gemm — config: {"arch": "sm_90", "cluster_m": 2, "cluster_n": 1, "dtype": "e4m3", "dtype_b": "e4m3", "layout": "nt", "stages": 0, "tile_k": 256, "tile_m": 256, "tile_n": 80}
#include "cutlass/cutlass.h"
#include "cutlass/gemm/collective/collective_builder.hpp"
#include "cutlass/gemm/device/gemm_universal_adapter.h"
#include "cutlass/gemm/kernel/gemm_universal.hpp"
#include "cutlass/epilogue/collective/collective_builder.hpp"

using ElemA = cutlass::float_e4m3_t;
using ElemB = cutlass::float_e4m3_t;
using ElemCD = cutlass::float_e4m3_t;
using Acc  = float;
using TileShape    = cute::Shape<cute::_256, cute::_80, cute::_256>;
using ClusterShape = cute::Shape<cute::_2, cute::_1, cute::_1>;

using CollectiveEpilogue = typename cutlass::epilogue::collective::CollectiveBuilder<
    cutlass::arch::Sm90, cutlass::arch::OpClassTensorOp,
    TileShape, ClusterShape,
    cutlass::epilogue::collective::EpilogueTileAuto,
    Acc, Acc,
    ElemCD, cutlass::layout::RowMajor, 128 / cutlass::sizeof_bits<ElemCD>::value,
    ElemCD, cutlass::layout::RowMajor, 128 / cutlass::sizeof_bits<ElemCD>::value,
    cutlass::epilogue::collective::EpilogueScheduleAuto
  >::CollectiveOp;

using CollectiveMainloop = typename cutlass::gemm::collective::CollectiveBuilder<
    cutlass::arch::Sm90, cutlass::arch::OpClassTensorOp,
    ElemA, cutlass::layout::RowMajor, 128 / cutlass::sizeof_bits<ElemA>::value,
    ElemB, cutlass::layout::ColumnMajor, 128 / cutlass::sizeof_bits<ElemB>::value,
    Acc,
    TileShape, ClusterShape,
    cutlass::gemm::collective::StageCountAutoCarveout<static_cast<int>(sizeof(typename CollectiveEpilogue::SharedStorage))>,
    cutlass::gemm::collective::KernelScheduleAuto
  >::CollectiveOp;

using GemmKernel = cutlass::gemm::kernel::GemmUniversal<
    cute::Shape<int,int,int,int>,
    CollectiveMainloop,
    CollectiveEpilogue
>;
using Gemm = cutlass::gemm::device::GemmUniversalAdapter<GemmKernel>;

// Force the device kernel symbol into the cubin without needing a host main.
auto* _anchor = &cutlass::device_kernel<GemmKernel>;


// ===== COMPILED SASS (sm_90a) =====

	.target	sm_90a

	.elftype	@"ET_EXEC"


//--------------------- .note.nv.tkinfo           --------------------------
	.section	.note.nv.tkinfo,"",@"SHT_NOTE"
	.sectionflags	@"SHF_NOTE_NV_TKINFO"
	.tkinfo
        /*0018*/ 	.word	0x00000002
        /*0030*/ 	.string	""
        /*0030*/ 	.string	"ptxas"
        /*0030*/ 	.string	"Cuda compilation tools, release 13.0, V13.0.88"
        /*0030*/ 	.string	"Build cuda_13.0.r13.0/compiler.36424714_0"
        /*0030*/ 	.string	"-arch sm_90a -m 64 "



//--------------------- .note.nv.cuinfo           --------------------------
	.section	.note.nv.cuinfo,"",@"SHT_NOTE"
	.sectionflags	@"SHF_NOTE_NV_CUINFO"
        /*0018*/ 	.short	0x0002
        /*001a*/ 	.short	0x005a
        /*001c*/ 	.short	0x0082
	.zero		2


//--------------------- .nv.info                  --------------------------
	.section	.nv.info,"",@"SHT_CUDA_INFO"
	.align	4


	//----- nvinfo : EIATTR_REGCOUNT
	.align		4
        /*0000*/ 	.byte	0x04, 0x2f
        /*0002*/ 	.short	(.L_12 - .L_11)
	.align		4
.L_11:
        /*0004*/ 	.word	index@(_ZN7cutlass13device_kernelINS_4gemm6kernel13GemmUniversalIN4cute5tupleIJiiiiEEENS1_10collective13CollectiveMmaINS1_37MainloopSm90TmaGmmaWarpSpecializedFP8ILi2ENS5_IJNS4_1CILi2EEENSA_ILi1EEESC_EEENS1_35KernelTmaWarpSpecializedCooperativeEEENS5_IJNSA_ILi256EEENSA_ILi80EEESG_EEENS_12float_e4m3_tENS5_IJlSC_lEEESJ_SK_NS4_8TiledMMAINS4_8MMA_AtomIJNS4_4SM904GMMA30MMA_64x16x32_F32E4M3E4M3_SS_TNILNSO_7ScaleInE1ELSQ_1EEEEEENS4_6LayoutISD_NS5_IJSC_NSA_ILi0EEESU_EEEEENS5_IJNS4_10UnderscoreESX_SX_EEEEENS4_13SM90_TMA_LOADENS4_14ComposedLayoutINS4_7SwizzleILi3ELi4ELi3EEENS4_18smem_ptr_flag_bitsILi8EEENST_INS5_IJNSA_ILi8EEENSA_ILi128EEEEEENS5_IJS17_SC_EEEEEEEvNS4_8identityENS4_23SM90_TMA_LOAD_MULTICASTES1B_vS1C_EENS_8epilogue10collective6detail29Sm90TmaWarpSpecializedAdapterINS1G_15DefaultEpilogueISJ_SK_SK_NS1F_6thread17LinearCombinationISJ_Li1EffLNS1K_9ScaleType4KindE0ELNS_15FloatRoundStyleE2ESJ_EENS1_15EpilogueDefaultEEEEEvvEEEEvNT_6ParamsE)
        /*0008*/ 	.word	0x000000a8


	//----- nvinfo : EIATTR_FRAME_SIZE
	.align		4
.L_12:
        /*000c*/ 	.byte	0x04, 0x11
        /*000e*/ 	.short	(.L_14 - .L_13)
	.align		4
.L_13:
        /*0010*/ 	.word	index@(_ZN7cutlass13device_kernelINS_4gemm6kernel13GemmUniversalIN4cute5tupleIJiiiiEEENS1_10collective13CollectiveMmaINS1_37MainloopSm90TmaGmmaWarpSpecializedFP8ILi2ENS5_IJNS4_1CILi2EEENSA_ILi1EEESC_EEENS1_35KernelTmaWarpSpecializedCooperativeEEENS5_IJNSA_ILi256EEENSA_ILi80EEESG_EEENS_12float_e4m3_tENS5_IJlSC_lEEESJ_SK_NS4_8TiledMMAINS4_8MMA_AtomIJNS4_4SM904GMMA30MMA_64x16x32_F32E4M3E4M3_SS_TNILNSO_7ScaleInE1ELSQ_1EEEEEENS4_6LayoutISD_NS5_IJSC_NSA_ILi0EEESU_EEEEENS5_IJNS4_10UnderscoreESX_SX_EEEEENS4_13SM90_TMA_LOADENS4_14ComposedLayoutINS4_7SwizzleILi3ELi4ELi3EEENS4_18smem_ptr_flag_bitsILi8EEENST_INS5_IJNSA_ILi8EEENSA_ILi128EEEEEENS5_IJS17_SC_EEEEEEEvNS4_8identityENS4_23SM90_TMA_LOAD_MULTICASTES1B_vS1C_EENS_8epilogue10collective6detail29Sm90TmaWarpSpecializedAdapterINS1G_15DefaultEpilogueISJ_SK_SK_NS1F_6thread17LinearCombinationISJ_Li1EffLNS1K_9ScaleType4KindE0ELNS_15FloatRoundStyleE2ESJ_EENS1_15EpilogueDefaultEEEEEvvEEEEvNT_6ParamsE)
        /*0014*/ 	.word	0x00000000


	//----- nvinfo : EIATTR_MIN_STACK_SIZE
	.align		4
.L_14:
        /*0018*/ 	.byte	0x04, 0x12
        /*001a*/ 	.short	(.L_16 - .L_15)
	.align		4
.L_15:
        /*001c*/ 	.word	index@(_ZN7cutlass13device_kernelINS_4gemm6kernel13GemmUniversalIN4cute5tupleIJiiiiEEENS1_10collective13CollectiveMmaINS1_37MainloopSm90TmaGmmaWarpSpecializedFP8ILi2ENS5_IJNS4_1CILi2EEENSA_ILi1EEESC_EEENS1_35KernelTmaWarpSpecializedCooperativeEEENS5_IJNSA_ILi256EEENSA_ILi80EEESG_EEENS_12float_e4m3_tENS5_IJlSC_lEEESJ_SK_NS4_8TiledMMAINS4_8MMA_AtomIJNS4_4SM904GMMA30MMA_64x16x32_F32E4M3E4M3_SS_TNILNSO_7ScaleInE1ELSQ_1EEEEEENS4_6LayoutISD_NS5_IJSC_NSA_ILi0EEESU_EEEEENS5_IJNS4_10UnderscoreESX_SX_EEEEENS4_13SM90_TMA_LOADENS4_14ComposedLayoutINS4_7SwizzleILi3ELi4ELi3EEENS4_18smem_ptr_flag_bitsILi8EEENST_INS5_IJNSA_ILi8EEENSA_ILi128EEEEEENS5_IJS17_SC_EEEEEEEvNS4_8identityENS4_23SM90_TMA_LOAD_MULTICASTES1B_vS1C_EENS_8epilogue10collective6detail29Sm90TmaWarpSpecializedAdapterINS1G_15DefaultEpilogueISJ_SK_SK_NS1F_6thread17LinearCombinationISJ_Li1EffLNS1K_9ScaleType4KindE0ELNS_15FloatRoundStyleE2ESJ_EENS1_15EpilogueDefaultEEEEEvvEEEEvNT_6ParamsE)
        /*0020*/ 	.word	0x00000000
.L_16:


//--------------------- .nv.compat                --------------------------
	.section	.nv.compat,"",@"SHT_CUDA_COMPAT_INFO"
	.align	4
        /*0000*/ 	.byte	0x02, 0x09, 0x01, 0x00, 0x02, 0x02, 0x04, 0x00, 0x02, 0x05, 0x05, 0x00, 0x03, 0x07, 0x01, 0x01
        /*0010*/ 	.byte	0x02, 0x03, 0x01, 0x00, 0x02, 0x06, 0x01, 0x00, 0x04, 0x0b, 0x08, 0x00, 0x00, 0x00, 0x00, 0x00
        /*0020*/ 	.byte	0x00, 0x00, 0x00, 0x00


//--------------------- .nv.info._ZN7cutlass13device_kernelINS_4gemm6kernel13GemmUniversalIN4cute5tupleIJiiiiEEENS1_10collective13CollectiveMmaINS1_37MainloopSm90TmaGmmaWarpSpecializedFP8ILi2ENS5_IJNS4_1CILi2EEENSA_ILi1EEESC_EEENS1_35KernelTmaWarpSpecializedCooperativeEEENS5_IJNSA_ILi256EEENSA_ILi80EEESG_EEENS_12float_e4m3_tENS5_IJlSC_lEEESJ_SK_NS4_8TiledMMAINS4_8MMA_AtomIJNS4_4SM904GMMA30MMA_64x16x32_F32E4M3E4M3_SS_TNILNSO_7ScaleInE1ELSQ_1EEEEEENS4_6LayoutISD_NS5_IJSC_NSA_ILi0EEESU_EEEEENS5_IJNS4_10UnderscoreESX_SX_EEEEENS4_13SM90_TMA_LOADENS4_14ComposedLayoutINS4_7SwizzleILi3ELi4ELi3EEENS4_18smem_ptr_flag_bitsILi8EEENST_INS5_IJNSA_ILi8EEENSA_ILi128EEEEEENS5_IJS17_SC_EEEEEEEvNS4_8identityENS4_23SM90_TMA_LOAD_MULTICASTES1B_vS1C_EENS_8epilogue10collective6detail29Sm90TmaWarpSpecializedAdapterINS1G_15DefaultEpilogueISJ_SK_SK_NS1F_6thread17LinearCombinationISJ_Li1EffLNS1K_9ScaleType4KindE0ELNS_15FloatRoundStyleE2ESJ_EENS1_15EpilogueDefaultEEEEEvvEEEEvNT_6ParamsE --------------------------
	.section	.nv.info._ZN7cutlass13device_kernelINS_4gemm6kernel13GemmUniversalIN4cute5tupleIJiiiiEEENS1_10collective13CollectiveMmaINS1_37MainloopSm90TmaGmmaWarpSpecializedFP8ILi2ENS5_IJNS4_1CILi2EEENSA_ILi1EEESC_EEENS1_35KernelTmaWarpSpecializedCooperativeEEENS5_IJNSA_ILi256EEENSA_ILi80EEESG_EEENS_12float_e4m3_tENS5_IJlSC_lEEESJ_SK_NS4_8TiledMMAINS4_8MMA_AtomIJNS4_4SM904GMMA30MMA_64x16x32_F32E4M3E4M3_SS_TNILNSO_7ScaleInE1ELSQ_1EEEEEENS4_6LayoutISD_NS5_IJSC_NSA_ILi0EEESU_EEEEENS5_IJNS4_10UnderscoreESX_SX_EEEEENS4_13SM90_TMA_LOADENS4_14ComposedLayoutINS4_7SwizzleILi3ELi4ELi3EEENS4_18smem_ptr_flag_bitsILi8EEENST_INS5_IJNSA_ILi8EEENSA_ILi128EEEEEENS5_IJS17_SC_EEEEEEEvNS4_8identityENS4_23SM90_TMA_LOAD_MULTICASTES1B_vS1C_EENS_8epilogue10collective6detail29Sm90TmaWarpSpecializedAdapterINS1G_15DefaultEpilogueISJ_SK_SK_NS1F_6thread17LinearCombinationISJ_Li1EffLNS1K_9ScaleType4KindE0ELNS_15FloatRoundStyleE2ESJ_EENS1_15EpilogueDefaultEEEEEvvEEEEvNT_6ParamsE,"",@"SHT_CUDA_INFO"
	.sectionflags	@""
	.align	4


	//----- nvinfo : EIATTR_CUDA_API_VERSION
	.align		4
        /*0000*/ 	.byte	0x04, 0x37
        /*0002*/ 	.short	(.L_18 - .L_17)
.L_17:
        /*0004*/ 	.word	0x00000082


	//----- nvinfo : EIATTR_KPARAM_INFO
	.align		4
.L_18:
        /*0008*/ 	.byte	0x04, 0x17
        /*000a*/ 	.short	(.L_20 - .L_19)
.L_19:
        /*000c*/ 	.word	0x00000000
        /*0010*/ 	.short	0x0000
        /*0012*/ 	.short	0x0070
        /*0014*/ 	.byte	0x00, 0xf0, 0x01, 0x10


	//----- nvinfo : EIATTR_SPARSE_MMA_MASK
	.align		4
.L_20:
        /*0018*/ 	.byte	0x03, 0x50
        /*001a*/ 	.short	0x0000


	//----- nvinfo : EIATTR_MAXREG_COUNT
	.align		4
        /*001c*/ 	.byte	0x03, 0x1b
        /*001e*/ 	.short	0x00a8


	//----- nvinfo : EIATTR_NUM_BARRIERS
	.align		4
        /*0020*/ 	.byte	0x02, 0x4c
        /*0022*/ 	.byte	0x01
	.zero		1


	//----- nvinfo : EIATTR_MERCURY_ISA_VERSION
	.align		4
        /*0024*/ 	.byte	0x03, 0x5f
        /*0026*/ 	.short	0x0101


	//----- nvinfo : EIATTR_INT_WARP_WIDE_INSTR_OFFSETS
	.align		4
        /*0028*/ 	.byte	0x04, 0x31
        /*002a*/ 	.short	(.L_22 - .L_21)


	//   ....[0]....
.L_21:
        /*002c*/ 	.word	0x00000460


	//   ....[1]....
        /*0030*/ 	.word	0x00000490


	//   ....[2]....
        /*0034*/ 	.word	0x00000630


	//   ....[3]....
        /*0038*/ 	.word	0x00005990


	//----- nvinfo : EIATTR_COOP_GROUP_MASK_REGIDS
	.align		4
.L_22:
        /*003c*/ 	.byte	0x04, 0x29
        /*003e*/ 	.short	(.L_24 - .L_23)


	//   ....[0]....
.L_23:
        /*0040*/ 	.word	0xffffffff


	//   ....[1]....
        /*0044*/ 	.word	0xffffffff


	//   ....[2]....
        /*0048*/ 	.word	0xffffffff


	//   ....[3]....
        /*004c*/ 	.word	0xffffffff


	//   ....[4]....
        /*0050*/ 	.word	0xffffffff


	//   ....[5]....
        /*0054*/ 	.word	0xffffffff


	//----- nvinfo : EIATTR_COOP_GROUP_INSTR_OFFSETS
	.align		4
.L_24:
        /*0058*/ 	.byte	0x04, 0x28
        /*005a*/ 	.short	(.L_26 - .L_25)


	//   ....[0]....
.L_25:
        /*005c*/ 	.word	0x00000060


	//   ....[1]....
        /*0060*/ 	.word	0x00000070


	//   ....[2]....
        /*0064*/ 	.word	0x00000130


	//   ....[3]....
        /*0068*/ 	.word	0x00000290


	//   ....[4]....
        /*006c*/ 	.word	0x000007b0


	//   ....[5]....
        /*0070*/ 	.word	0x00001230


	//----- nvinfo : EIATTR_REG_RECONFIG
	.align		4
.L_26:
        /*0074*/ 	.byte	0x01, 0x54
	.zero		2


	//----- nvinfo : EIATTR_MBARRIER_INSTR_OFFSETS
	.align		4
        /*0078*/ 	.byte	0x04, 0x39
        /*007a*/ 	.short	(.L_28 - .L_27)


	//   ....[0]....
.L_27:
        /*007c*/ 	.word	0x00000230
        /*0080*/ 	.word	0x000000ff
        /*0084*/ 	.word	0x00000000
        /*0088*/ 	.short	0x0100
        /*008a*/ 	.byte	0x08
	.zero		1


	//   ....[1]....
        /*008c*/ 	.word	0x00000240
        /*0090*/ 	.word	0x000000ff
        /*0094*/ 	.word	0x00000010
        /*0098*/ 	.short	0x0100
        /*009a*/ 	.byte	0x08
	.zero		1


	//   ....[2]....
        /*009c*/ 	.word	0x00000250
        /*00a0*/ 	.word	0x000000ff
        /*00a4*/ 	.word	0x00000008
        /*00a8*/ 	.short	0x0100
        /*00aa*/ 	.byte	0x08
	.zero		1


	//   ....[3]....
        /*00ac*/ 	.word	0x00000260
        /*00b0*/ 	.word	0x000000ff
        /*00b4*/ 	.word	0x00000018
        /*00b8*/ 	.short	0x0100
        /*00ba*/ 	.byte	0x08
	.zero		1


	//   ....[4]....
        /*00bc*/ 	.word	0x000006c0
        /*00c0*/ 	.word	0x000000ff
        /*00c4*/ 	.word	0x00000030
        /*00c8*/ 	.short	0x0100
        /*00ca*/ 	.byte	0x06
	.zero		1


	//   ....[5]....
        /*00cc*/ 	.word	0x00000750
        /*00d0*/ 	.word	0x000000ff
        /*00d4*/ 	.word	0x00000038
        /*00d8*/ 	.short	0x0100
        /*00da*/ 	.byte	0x06
	.zero		1


	//   ....[6]....
        /*00dc*/ 	.word	0x00001850
        /*00e0*/ 	.word	0x000000ff
        /*00e4*/ 	.word	0x00000000
        /*00e8*/ 	.short	0x010a
        /*00ea*/ 	.byte	0x06
	.zero		1


	//   ....[7]....
        /*00ec*/ 	.word	0x00001890
        /*00f0*/ 	.word	0x000000ff
        /*00f4*/ 	.word	0x00000000
        /*00f8*/ 	.short	0x010a
        /*00fa*/ 	.byte	0x06
	.zero		1


	//   ....[8]....
        /*00fc*/ 	.word	0x00003720
        /*0100*/ 	.word	0x000000ff
        /*0104*/ 	.word	0x00000000
        /*0108*/ 	.short	0x010a
        /*010a*/ 	.byte	0x0e
	.zero		1


	//   ....[9]....
        /*010c*/ 	.word	0x00003760
        /*0110*/ 	.word	0x000000ff
        /*0114*/ 	.word	0x00000000
        /*0118*/ 	.short	0x010a
        /*011a*/ 	.byte	0x0e
	.zero		1


	//   ....[10]....
        /*011c*/ 	.word	0x000052a0
        /*0120*/ 	.word	0x000000af
        /*0124*/ 	.word	0x00000000
        /*0128*/ 	.short	0x0101
        /*012a*/ 	.byte	0x3f
	.zero		1


	//   ....[11]....
        /*012c*/ 	.word	0x00005a10
        /*0130*/ 	.word	0x00000019
        /*0134*/ 	.word	0x00000000
        /*0138*/ 	.short	0x0101
        /*013a*/ 	.byte	0x3f
	.zero		1


	//   ....[12]....
        /*013c*/ 	.word	0x0000c570
        /*0140*/ 	.word	0x00000015
        /*0144*/ 	.word	0x00000010
        /*0148*/ 	.short	0x010a
        /*014a*/ 	.byte	0x3f
	.zero		1


	//   ....[13]....
        /*014c*/ 	.word	0x0000c9e0
        /*0150*/ 	.word	0x00000006
        /*0154*/ 	.word	0x00000038
        /*0158*/ 	.short	0x0101
        /*015a*/ 	.byte	0x3f
	.zero		1


	//   ....[14]....
        /*015c*/ 	.word	0x0000d0e0
        /*0160*/ 	.word	0x00000005
        /*0164*/ 	.word	0x00000000
        /*0168*/ 	.short	0x010a
        /*016a*/ 	.byte	0x3f
	.zero		1


	//   ....[15]....
        /*016c*/ 	.word	0x0000d160
        /*0170*/ 	.word	0x00000003
        /*0174*/ 	.word	0x00000000
        /*0178*/ 	.short	0x010a
        /*017a*/ 	.byte	0x3f
	.zero		1


	//   ....[16]....
        /*017c*/ 	.word	0x0000d1d0
        /*0180*/ 	.word	0x0000000d
        /*0184*/ 	.word	0x00000000
        /*0188*/ 	.short	0x010a
        /*018a*/ 	.byte	0x3f
	.zero		1


	//   ....[17]....
        /*018c*/ 	.word	0x0000d230
        /*0190*/ 	.word	0x000000b0
        /*0194*/ 	.word	0x00000000
        /*0198*/ 	.short	0x010a
        /*019a*/ 	.byte	0x3f
	.zero		1


	//   ....[18]....
        /*019c*/ 	.word	0x0000d300
        /*01a0*/ 	.word	0x00000015
        /*01a4*/ 	.word	0x00000010
        /*01a8*/ 	.short	0x010a
        /*01aa*/ 	.byte	0x3f
	.zero		1


	//   ....[19]....
        /*01ac*/ 	.word	0x0000d3d0
        /*01b0*/ 	.word	0x00000005
        /*01b4*/ 	.word	0x00000000
        /*01b8*/ 	.short	0x010a
        /*01ba*/ 	.byte	0x3f
	.zero		1


	//----- nvinfo : EIATTR_NUM_MBARRIERS
	.align		4
.L_28:
        /*01bc*/ 	.byte	0x03, 0x38
        /*01be*/ 	.short	0x0006


	//----- nvinfo : EIATTR_EXIT_INSTR_OFFSETS
	.align		4
        /*01c0*/ 	.byte	0x04, 0x1c
        /*01c2*/ 	.short	(.L_30 - .L_29)


	//   ....[0]....
.L_29:
        /*01c4*/ 	.word	0x00000910


	//   ....[1]....
        /*01c8*/ 	.word	0x00001100


	//   ....[2]....
        /*01cc*/ 	.word	0x0000bcb0


	//   ....[3]....
        /*01d0*/ 	.word	0x0000c200


	//   ....[4]....
        /*01d4*/ 	.word	0x0000d1b0


	//----- nvinfo : EIATTR_MAX_THREADS
	.align		4
.L_30:
        /*01d8*/ 	.byte	0x04, 0x05
        /*01da*/ 	.short	(.L_32 - .L_31)
.L_31:
        /*01dc*/ 	.word	0x00000180
        /*01e0*/ 	.word	0x00000001
        /*01e4*/ 	.word	0x00000001


	//----- nvinfo : EIATTR_CRS_STACK_SIZE
	.align		4
.L_32:
        /*01e8*/ 	.byte	0x04, 0x1e
        /*01ea*/ 	.short	(.L_34 - .L_33)
.L_33:
        /*01ec*/ 	.word	0x00000000


	//----- nvinfo : EIATTR_CBANK_PARAM_SIZE
	.align		4
.L_34:
        /*01f0*/ 	.byte	0x03, 0x19
        /*01f2*/ 	.short	0x0470


	//----- nvinfo : EIATTR_PARAM_CBANK
	.align		4
        /*01f4*/ 	.byte	0x04, 0x0a
        /*01f6*/ 	.short	(.L_36 - .L_35)
	.align		4
.L_35:
        /*01f8*/ 	.word	index@(.nv.constant0._ZN7cutlass13device_kernelINS_4gemm6kernel13GemmUniversalIN4cute5tupleIJiiiiEEENS1_10collective13CollectiveMmaINS1_37MainloopSm90TmaGmmaWarpSpecializedFP8ILi2ENS5_IJNS4_1CILi2EEENSA_ILi1EEESC_EEENS1_35KernelTmaWarpSpecializedCooperativeEEENS5_IJNSA_ILi256EEENSA_ILi80EEESG_EEENS_12float_e4m3_tENS5_IJlSC_lEEESJ_SK_NS4_8TiledMMAINS4_8MMA_AtomIJNS4_4SM904GMMA30MMA_64x16x32_F32E4M3E4M3_SS_TNILNSO_7ScaleInE1ELSQ_1EEEEEENS4_6LayoutISD_NS5_IJSC_NSA_ILi0EEESU_EEEEENS5_IJNS4_10UnderscoreESX_SX_EEEEENS4_13SM90_TMA_LOADENS4_14ComposedLayoutINS4_7SwizzleILi3ELi4ELi3EEENS4_18smem_ptr_flag_bitsILi8EEENST_INS5_IJNSA_ILi8EEENSA_ILi128EEEEEENS5_IJS17_SC_EEEEEEEvNS4_8identityENS4_23SM90_TMA_LOAD_MULTICASTES1B_vS1C_EENS_8epilogue10collective6detail29Sm90TmaWarpSpecializedAdapterINS1G_15DefaultEpilogueISJ_SK_SK_NS1F_6thread17LinearCombinationISJ_Li1EffLNS1K_9ScaleType4KindE0ELNS_15FloatRoundStyleE2ESJ_EENS1_15EpilogueDefaultEEEEEvvEEEEvNT_6ParamsE)
        /*01fc*/ 	.short	0x0210
        /*01fe*/ 	.short	0x0470


	//----- nvinfo : EIATTR_SW_WAR
	.align		4
.L_36:
        /*0200*/ 	.byte	0x04, 0x36
        /*0202*/ 	.short	(.L_38 - .L_37)
.L_37:
        /*0204*/ 	.word	0x00000008
.L_38:


//--------------------- .nv.callgraph             --------------------------
	.section	.nv.callgraph,"",@"SHT_CUDA_CALLGRAPH"
	.align	4
	.sectionentsize	8
	.align		4
        /*0000*/ 	.word	0x00000000
	.align		4
        /*0004*/ 	.word	0xffffffff
	.align		4
        /*0008*/ 	.word	0x00000000
	.align		4
        /*000c*/ 	.word	0xfffffffe
	.align		4
        /*0010*/ 	.word	0x00000000
	.align		4
        /*0014*/ 	.word	0xfffffffd
	.align		4
        /*0018*/ 	.word	0x00000000
	.align		4
        /*001c*/ 	.word	0xfffffffc


//--------------------- .nv.constant4             --------------------------
	.section	.nv.constant4,"a",@progbits
	.align	8
	.align		8
.nv.constant4:
        /*0000*/ 	.dword	_ZN40_INTERNAL_7925a485_4_k_cu_68309589_117694cuda3std3__45__cpo5beginE
	.align		8
        /*0008*/ 	.dword	_ZN40_INTERNAL_7925a485_4_k_cu_68309589_117694cuda3std3__45__cpo3endE
	.align		8
        /*0010*/ 	.dword	_ZN40_INTERNAL_7925a485_4_k_cu_68309589_117694cuda3std3__45__cpo6cbeginE
	.align		8
        /*0018*/ 	.dword	_ZN40_INTERNAL_7925a485_4_k_cu_68309589_117694cuda3std3__45__cpo4cendE
	.align		8
        /*0020*/ 	.dword	_ZN40_INTERNAL_7925a485_4_k_cu_68309589_117694cuda3std3__442_GLOBAL__N__7925a485_4_k_cu_68309589_117696ignoreE
	.align		8
        /*0028*/ 	.dword	_ZN40_INTERNAL_7925a485_4_k_cu_68309589_117694cuda3std3__419piecewise_constructE
	.align		8
        /*0030*/ 	.dword	_ZN40_INTERNAL_7925a485_4_k_cu_68309589_117694cuda3std3__48in_placeE
	.align		8
        /*0038*/ 	.dword	_ZN40_INTERNAL_7925a485_4_k_cu_68309589_117694cuda3std6ranges3__45__cpo4swapE
	.align		8
        /*0040*/ 	.dword	_ZN40_INTERNAL_7925a485_4_k_cu_68309589_117694cuda3std6ranges3__45__cpo9iter_moveE
	.align		8
        /*0048*/ 	.dword	_ZN40_INTERNAL_7925a485_4_k_cu_68309589_117694cute7productE
	.align		8
        /*0050*/ 	.dword	_ZN40_INTERNAL_7925a485_4_k_cu_68309589_117694cute1_E


//--------------------- .text._ZN7cutlass13device_kernelINS_4gemm6kernel13GemmUniversalIN4cute5tupleIJiiiiEEENS1_10collective13CollectiveMmaINS1_37MainloopSm90TmaGmmaWarpSpecializedFP8ILi2ENS5_IJNS4_1CILi2EEENSA_ILi1EEESC_EEENS1_35KernelTmaWarpSpecializedCooperativeEEENS5_IJNSA_ILi256EEENSA_ILi80EEESG_EEENS_12float_e4m3_tENS5_IJlSC_lEEESJ_SK_NS4_8TiledMMAINS4_8MMA_AtomIJNS4_4SM904GMMA30MMA_64x16x32_F32E4M3E4M3_SS_TNILNSO_7ScaleInE1ELSQ_1EEEEEENS4_6LayoutISD_NS5_IJSC_NSA_ILi0EEESU_EEEEENS5_IJNS4_10UnderscoreESX_SX_EEEEENS4_13SM90_TMA_LOADENS4_14ComposedLayoutINS4_7SwizzleILi3ELi4ELi3EEENS4_18smem_ptr_flag_bitsILi8EEENST_INS5_IJNSA_ILi8EEENSA_ILi128EEEEEENS5_IJS17_SC_EEEEEEEvNS4_8identityENS4_23SM90_TMA_LOAD_MULTICASTES1B_vS1C_EENS_8epilogue10collective6detail29Sm90TmaWarpSpecializedAdapterINS1G_15DefaultEpilogueISJ_SK_SK_NS1F_6thread17LinearCombinationISJ_Li1EffLNS1K_9ScaleType4KindE0ELNS_15FloatRoundStyleE2ESJ_EENS1_15EpilogueDefaultEEEEEvvEEEEvNT_6ParamsE --------------------------
	.section	.text._ZN7cutlass13device_kernelINS_4gemm6kernel13GemmUniversalIN4cute5tupleIJiiiiEEENS1_10collective13CollectiveMmaINS1_37MainloopSm90TmaGmmaWarpSpecializedFP8ILi2ENS5_IJNS4_1CILi2EEENSA_ILi1EEESC_EEENS1_35KernelTmaWarpSpecializedCooperativeEEENS5_IJNSA_ILi256EEENSA_ILi80EEESG_EEENS_12float_e4m3_tENS5_IJlSC_lEEESJ_SK_NS4_8TiledMMAINS4_8MMA_AtomIJNS4_4SM904GMMA30MMA_64x16x32_F32E4M3E4M3_SS_TNILNSO_7ScaleInE1ELSQ_1EEEEEENS4_6LayoutISD_NS5_IJSC_NSA_ILi0EEESU_EEEEENS5_IJNS4_10UnderscoreESX_SX_EEEEENS4_13SM90_TMA_LOADENS4_14ComposedLayoutINS4_7SwizzleILi3ELi4ELi3EEENS4_18smem_ptr_flag_bitsILi8EEENST_INS5_IJNSA_ILi8EEENSA_ILi128EEEEEENS5_IJS17_SC_EEEEEEEvNS4_8identityENS4_23SM90_TMA_LOAD_MULTICASTES1B_vS1C_EENS_8epilogue10collective6detail29Sm90TmaWarpSpecializedAdapterINS1G_15DefaultEpilogueISJ_SK_SK_NS1F_6thread17LinearCombinationISJ_Li1EffLNS1K_9ScaleType4KindE0ELNS_15FloatRoundStyleE2ESJ_EENS1_15EpilogueDefaultEEEEEvvEEEEvNT_6ParamsE,"ax",@progbits
	.align	128
.text._ZN7cutlass13device_kernelINS_4gemm6kernel13GemmUniversalIN4cute5tupleIJiiiiEEENS1_10collective13CollectiveMmaINS1_37MainloopSm90TmaGmmaWarpSpecializedFP8ILi2ENS5_IJNS4_1CILi2EEENSA_ILi1EEESC_EEENS1_35KernelTmaWarpSpecializedCooperativeEEENS5_IJNSA_ILi256EEENSA_ILi80EEESG_EEENS_12float_e4m3_tENS5_IJlSC_lEEESJ_SK_NS4_8TiledMMAINS4_8MMA_AtomIJNS4_4SM904GMMA30MMA_64x16x32_F32E4M3E4M3_SS_TNILNSO_7ScaleInE1ELSQ_1EEEEEENS4_6LayoutISD_NS5_IJSC_NSA_ILi0EEESU_EEEEENS5_IJNS4_10UnderscoreESX_SX_EEEEENS4_13SM90_TMA_LOADENS4_14ComposedLayoutINS4_7SwizzleILi3ELi4ELi3EEENS4_18smem_ptr_flag_bitsILi8EEENST_INS5_IJNSA_ILi8EEENSA_ILi128EEEEEENS5_IJS17_SC_EEEEEEEvNS4_8identityENS4_23SM90_TMA_LOAD_MULTICASTES1B_vS1C_EENS_8epilogue10collective6detail29Sm90TmaWarpSpecializedAdapterINS1G_15DefaultEpilogueISJ_SK_SK_NS1F_6thread17LinearCombinationISJ_Li1EffLNS1K_9ScaleType4KindE0ELNS_15FloatRoundStyleE2ESJ_EENS1_15EpilogueDefaultEEEEEvvEEEEvNT_6ParamsE:
        .type           _ZN7cutlass13device_kernelINS_4gemm6kernel13GemmUniversalIN4cute5tupleIJiiiiEEENS1_10collective13CollectiveMmaINS1_37MainloopSm90TmaGmmaWarpSpecializedFP8ILi2ENS5_IJNS4_1CILi2EEENSA_ILi1EEESC_EEENS1_35KernelTmaWarpSpecializedCooperativeEEENS5_IJNSA_ILi256EEENSA_ILi80EEESG_EEENS_12float_e4m3_tENS5_IJlSC_lEEESJ_SK_NS4_8TiledMMAINS4_8MMA_AtomIJNS4_4SM904GMMA30MMA_64x16x32_F32E4M3E4M3_SS_TNILNSO_7ScaleInE1ELSQ_1EEEEEENS4_6LayoutISD_NS5_IJSC_NSA_ILi0EEESU_EEEEENS5_IJNS4_10UnderscoreESX_SX_EEEEENS4_13SM90_TMA_LOADENS4_14ComposedLayoutINS4_7SwizzleILi3ELi4ELi3EEENS4_18smem_ptr_flag_bitsILi8EEENST_INS5_IJNSA_ILi8EEENSA_ILi128EEEEEENS5_IJS17_SC_EEEEEEEvNS4_8identityENS4_23SM90_TMA_LOAD_MULTICASTES1B_vS1C_EENS_8epilogue10collective6detail29Sm90TmaWarpSpecializedAdapterINS1G_15DefaultEpilogueISJ_SK_SK_NS1F_6thread17LinearCombinationISJ_Li1EffLNS1K_9ScaleType4KindE0ELNS_15FloatRoundStyleE2ESJ_EENS1_15EpilogueDefaultEEEEEvvEEEEvNT_6ParamsE,@function
        .size           _ZN7cutlass13device_kernelINS_4gemm6kernel13GemmUniversalIN4cute5tupleIJiiiiEEENS1_10collective13CollectiveMmaINS1_37MainloopSm90TmaGmmaWarpSpecializedFP8ILi2ENS5_IJNS4_1CILi2EEENSA_ILi1EEESC_EEENS1_35KernelTmaWarpSpecializedCooperativeEEENS5_IJNSA_ILi256EEENSA_ILi80EEESG_EEENS_12float_e4m3_tENS5_IJlSC_lEEESJ_SK_NS4_8TiledMMAINS4_8MMA_AtomIJNS4_4SM904GMMA30MMA_64x16x32_F32E4M3E4M3_SS_TNILNSO_7ScaleInE1ELSQ_1EEEEEENS4_6LayoutISD_NS5_IJSC_NSA_ILi0EEESU_EEEEENS5_IJNS4_10UnderscoreESX_SX_EEEEENS4_13SM90_TMA_LOADENS4_14ComposedLayoutINS4_7SwizzleILi3ELi4ELi3EEENS4_18smem_ptr_flag_bitsILi8EEENST_INS5_IJNSA_ILi8EEENSA_ILi128EEEEEENS5_IJS17_SC_EEEEEEEvNS4_8identityENS4_23SM90_TMA_LOAD_MULTICASTES1B_vS1C_EENS_8epilogue10collective6detail29Sm90TmaWarpSpecializedAdapterINS1G_15DefaultEpilogueISJ_SK_SK_NS1F_6thread17LinearCombinationISJ_Li1EffLNS1K_9ScaleType4KindE0ELNS_15FloatRoundStyleE2ESJ_EENS1_15EpilogueDefaultEEEEEvvEEEEvNT_6ParamsE,(.L_x_232 - _ZN7cutlass13device_kernelINS_4gemm6kernel13GemmUniversalIN4cute5tupleIJiiiiEEENS1_10collective13CollectiveMmaINS1_37MainloopSm90TmaGmmaWarpSpecializedFP8ILi2ENS5_IJNS4_1CILi2EEENSA_ILi1EEESC_EEENS1_35KernelTmaWarpSpecializedCooperativeEEENS5_IJNSA_ILi256EEENSA_ILi80EEESG_EEENS_12float_e4m3_tENS5_IJlSC_lEEESJ_SK_NS4_8TiledMMAINS4_8MMA_AtomIJNS4_4SM904GMMA30MMA_64x16x32_F32E4M3E4M3_SS_TNILNSO_7ScaleInE1ELSQ_1EEEEEENS4_6LayoutISD_NS5_IJSC_NSA_ILi0EEESU_EEEEENS5_IJNS4_10UnderscoreESX_SX_EEEEENS4_13SM90_TMA_LOADENS4_14ComposedLayoutINS4_7SwizzleILi3ELi4ELi3EEENS4_18smem_ptr_flag_bitsILi8EEENST_INS5_IJNSA_ILi8EEENSA_ILi128EEEEEENS5_IJS17_SC_EEEEEEEvNS4_8identityENS4_23SM90_TMA_LOAD_MULTICASTES1B_vS1C_EENS_8epilogue10collective6detail29Sm90TmaWarpSpecializedAdapterINS1G_15DefaultEpilogueISJ_SK_SK_NS1F_6thread17LinearCombinationISJ_Li1EffLNS1K_9ScaleType4KindE0ELNS_15FloatRoundStyleE2ESJ_EENS1_15EpilogueDefaultEEEEEvvEEEEvNT_6ParamsE)
        .other          _ZN7cutlass13device_kernelINS_4gemm6kernel13GemmUniversalIN4cute5tupleIJiiiiEEENS1_10collective13CollectiveMmaINS1_37MainloopSm90TmaGmmaWarpSpecializedFP8ILi2ENS5_IJNS4_1CILi2EEENSA_ILi1EEESC_EEENS1_35KernelTmaWarpSpecializedCooperativeEEENS5_IJNSA_ILi256EEENSA_ILi80EEESG_EEENS_12float_e4m3_tENS5_IJlSC_lEEESJ_SK_NS4_8TiledMMAINS4_8MMA_AtomIJNS4_4SM904GMMA30MMA_64x16x32_F32E4M3E4M3_SS_TNILNSO_7ScaleInE1ELSQ_1EEEEEENS4_6LayoutISD_NS5_IJSC_NSA_ILi0EEESU_EEEEENS5_IJNS4_10UnderscoreESX_SX_EEEEENS4_13SM90_TMA_LOADENS4_14ComposedLayoutINS4_7SwizzleILi3ELi4ELi3EEENS4_18smem_ptr_flag_bitsILi8EEENST_INS5_IJNSA_ILi8EEENSA_ILi128EEEEEENS5_IJS17_SC_EEEEEEEvNS4_8identityENS4_23SM90_TMA_LOAD_MULTICASTES1B_vS1C_EENS_8epilogue10collective6detail29Sm90TmaWarpSpecializedAdapterINS1G_15DefaultEpilogueISJ_SK_SK_NS1F_6thread17LinearCombinationISJ_Li1EffLNS1K_9ScaleType4KindE0ELNS_15FloatRoundStyleE2ESJ_EENS1_15EpilogueDefaultEEEEEvvEEEEvNT_6ParamsE,@"STO_CUDA_ENTRY STV_DEFAULT"
_ZN7cutlass13device_kernelINS_4gemm6kernel13GemmUniversalIN4cute5tupleIJiiiiEEENS1_10collective13CollectiveMmaINS1_37MainloopSm90TmaGmmaWarpSpecializedFP8ILi2ENS5_IJNS4_1CILi2EEENSA_ILi1EEESC_EEENS1_35KernelTmaWarpSpecializedCooperativeEEENS5_IJNSA_ILi256EEENSA_ILi80EEESG_EEENS_12float_e4m3_tENS5_IJlSC_lEEESJ_SK_NS4_8TiledMMAINS4_8MMA_AtomIJNS4_4SM904GMMA30MMA_64x16x32_F32E4M3E4M3_SS_TNILNSO_7ScaleInE1ELSQ_1EEEEEENS4_6LayoutISD_NS5_IJSC_NSA_ILi0EEESU_EEEEENS5_IJNS4_10UnderscoreESX_SX_EEEEENS4_13SM90_TMA_LOADENS4_14ComposedLayoutINS4_7SwizzleILi3ELi4ELi3EEENS4_18smem_ptr_flag_bitsILi8EEENST_INS5_IJNSA_ILi8EEENSA_ILi128EEEEEENS5_IJS17_SC_EEEEEEEvNS4_8identityENS4_23SM90_TMA_LOAD_MULTICASTES1B_vS1C_EENS_8epilogue10collective6detail29Sm90TmaWarpSpecializedAdapterINS1G_15DefaultEpilogueISJ_SK_SK_NS1F_6thread17LinearCombinationISJ_Li1EffLNS1K_9ScaleType4KindE0ELNS_15FloatRoundStyleE2ESJ_EENS1_15EpilogueDefaultEEEEEvvEEEEvNT_6ParamsE:
[----:B------:R-:W-:Y:S01]  /*0000*/  LDC R1, c[0x0][0x28] ;  /* 0x00000a00ff017b82 */ /* 0x000fe20000000800 */
[----:B------:R-:W0:Y:S01]  /*0010*/  S2R R0, SR_TID.X ;  /* 0x0000000000007919 */ /* 0x000e220000002100 */
[----:B------:R-:W-:Y:S01]  /*0020*/  ELECT P0, URZ, PT ;  /* 0x00000000003f782f */ /* 0x000fe20003800000 */
[----:B------:R-:W-:Y:S01]  /*0030*/  BSSY B0, `(.L_x_0) ;  /* 0x000000f000007945 */ /* 0x000fe20003800000 */
[--C-:B0-----:R-:W-:Y:S02]  /*0040*/  SHF.R.U32.HI R2, RZ, 0x5, R0.reuse ;  /* 0x00000005ff027819 */ /* 0x101fe40000011600 */
[----:B------:R-:W-:-:S03]  /*0050*/  SHF.R.U32.HI R3, RZ, 0x7, R0 ;  /* 0x00000007ff037819 */ /* 0x000fc60000011600 */
[----:B------:R-:W0:Y:S04]  /*0060*/  SHFL.IDX PT, R7, R2, RZ, 0x1f ;  /* 0x00001fff02077589 */ /* 0x000e2800000e0000 */
[----:B------:R-:W1:Y:S01]  /*0070*/  SHFL.IDX PT, R3, R3, RZ, 0x1f ;  /* 0x00001fff03037589 */ /* 0x000e6200000e0000 */
[----:B0-----:R-:W-:-:S13]  /*0080*/  ISETP.NE.OR P0, PT, R7, RZ, !P0 ;  /* 0x000000ff0700720c */ /* 0x001fda0004705670 */
[----:B-1----:R-:W-:Y:S05]  /*0090*/  @P0 BRA `(.L_x_1) ;  /* 0x0000000000200947 */ /* 0x002fea0003800000 */
[----:B------:R-:W-:Y:S02]  /*00a0*/  ULDC.64 UR4, c[0x0][0x198] ;  /* 0x0000660000047ab9 */ /* 0x000fe40000000a00 */
[----:B------:R-:W-:Y:S02]  /*00b0*/  UIADD3 UR6, UP0, UR4, 0xf0, URZ ;  /* 0x000000f004067890 */ /* 0x000fe4000ff1e03f */
[----:B------:R-:W-:Y:S02]  /*00c0*/  UIADD3 UR4, UP1, UR4, 0x1f0, URZ ;  /* 0x000001f004047890 */ /* 0x000fe4000ff3e03f */
[----:B------:R-:W-:Y:S02]  /*00d0*/  UIADD3.X UR7, URZ, UR5, URZ, UP0, !UPT ;  /* 0x000000053f077290 */ /* 0x000fe400087fe43f */
[----:B------:R-:W-:-:S07]  /*00e0*/  UIADD3.X UR5, URZ, UR5, URZ, UP1, !UPT ;  /* 0x000000053f057290 */ /* 0x000fce0008ffe43f */
[----:B------:R0:W-:Y:S02]  /*00f0*/  UTMACCTL.PF [UR6] ;  /* 0x00000000060079b9 */ /* 0x0001e40008040000 */
[----:B------:R0:W-:Y:S02]  /*0100*/  UTMACCTL.PF [UR4] ;  /* 0x00000000040079b9 */ /* 0x0001e40008040000 */
[----:B0-----:R-:W-:Y:S01]  /*0110*/  NOP ;  /* 0x0000000000007918 */ /* 0x001fe20000000000 */
.L_x_1:
[----:B------:R-:W-:Y:S05]  /*0120*/  BSYNC B0 ;  /* 0x0000000000007941 */ /* 0x000fea0003800000 */
.L_x_0:
[----:B------:R-:W0:Y:S02]  /*0130*/  SHFL.IDX PT, R4, R2, RZ, 0x1f ;  /* 0x00001fff02047589 */ /* 0x000e2400000e0000 */
[----:B0-----:R-:W-:-:S13]  /*0140*/  ISETP.NE.AND P0, PT, R4, RZ, PT ;  /* 0x000000ff0400720c */ /* 0x001fda0003f05270 */
[----:B------:R-:W-:Y:S05]  /*0150*/  @P0 BRA `(.L_x_2) ;  /* 0x0000000000480947 */ /* 0x000fea0003800000 */
[----:B------:R-:W0:Y:S01]  /*0160*/  S2UR UR8, SR_CgaCtaId ;  /* 0x00000000000879c3 */ /* 0x000e220000008800 */
[----:B------:R-:W-:Y:S01]  /*0170*/  UMOV UR4, 0x400 ;  /* 0x0000040000047882 */ /* 0x000fe20000000000 */
[----:B------:R-:W-:Y:S01]  /*0180*/  UMOV UR5, 0x1 ;  /* 0x0000000100057882 */ /* 0x000fe20000000000 */
[----:B------:R-:W-:Y:S01]  /*0190*/  UMOV UR6, 0x4 ;  /* 0x0000000400067882 */ /* 0x000fe20000000000 */
[----:B------:R-:W-:Y:S01]  /*01a0*/  ELECT P0, URZ, PT ;  /* 0x00000000003f782f */ /* 0x000fe20003800000 */
[----:B------:R-:W-:-:S04]  /*01b0*/  UIADD3 UR6, -UR6, 0x100000, URZ ;  /* 0x0010000006067890 */ /* 0x000fc8000fffe13f */
[----:B------:R-:W-:Y:S02]  /*01c0*/  USHF.L.U32 UR7, UR6, 0xb, URZ ;  /* 0x0000000b06077899 */ /* 0x000fe4000800063f */
[----:B------:R-:W-:Y:S02]  /*01d0*/  USHF.L.U32 UR6, UR6, 0x1, URZ ;  /* 0x0000000106067899 */ /* 0x000fe4000800063f */
[----:B0-----:R-:W-:Y:S02]  /*01e0*/  ULEA UR8, UR8, UR4, 0x18 ;  /* 0x0000000408087291 */ /* 0x001fe4000f8ec03f */
[----:B------:R-:W-:-:S04]  /*01f0*/  UIADD3 UR4, -UR5, 0x100000, URZ ;  /* 0x0010000005047890 */ /* 0x000fc8000fffe13f */
[----:B------:R-:W-:Y:S02]  /*0200*/  USHF.L.U32 UR5, UR4, 0xb, URZ ;  /* 0x0000000b04057899 */ /* 0x000fe4000800063f */
[----:B------:R-:W-:Y:S01]  /*0210*/  USHF.L.U32 UR4, UR4, 0x1, URZ ;  /* 0x0000000104047899 */ /* 0x000fe2000800063f */
[----:B------:R-:W0:Y:S11]  /*0220*/  FENCE.VIEW.ASYNC.S ;  /* 0x00000000000073c6 */ /* 0x000e360000000000 */
[----:B0-----:R0:W1:Y:S01]  /*0230*/  SYNCS.EXCH.64 URZ, [UR8], UR4 ;  /* 0x00000004083f75b2 */ /* 0x0010620008000100 */
[----:B------:R0:W2:Y:S01]  /*0240*/  SYNCS.EXCH.64 URZ, [UR8+0x10], UR6 ;  /* 0x00001006083f75b2 */ /* 0x0000a20008000100 */
[----:B------:R0:W3:Y:S01]  /*0250*/  SYNCS.EXCH.64 URZ, [UR8+0x8], UR4 ;  /* 0x00000804083f75b2 */ /* 0x0000e20008000100 */
[----:B------:R0:W4:Y:S01]  /*0260*/  SYNCS.EXCH.64 URZ, [UR8+0x18], UR6 ;  /* 0x00001806083f75b2 */ /* 0x0001220008000100 */
[----:B------:R-:W-:Y:S01]  /*0270*/  NOP ;  /* 0x0000000000007918 */ /* 0x000fe20000000000 */
.L_x_2:
[----:B------:R-:W-:Y:S01]  /*0280*/  SHF.R.S32.HI R5, RZ, 0x1f, R0 ;  /* 0x0000001fff057819 */ /* 0x000fe20000011400 */
[----:B------:R-:W5:Y:S01]  /*0290*/  SHFL.IDX PT, R2, R2, RZ, 0x1f ;  /* 0x00001fff02027589 */ /* 0x000f6200000e0000 */
[----:B0-----:R-:W0:Y:S01]  /*02a0*/  S2UR UR8, SR_CTAID.X ;  /* 0x00000000000879c3 */ /* 0x001e220000002500 */
[----:B------:R-:W-:Y:S02]  /*02b0*/  ELECT P0, URZ, PT ;  /* 0x00000000003f782f */ /* 0x000fe40003800000 */
[----:B------:R-:W-:Y:S01]  /*02c0*/  LEA.HI R5, R5, R0, RZ, 0x7 ;  /* 0x0000000005057211 */ /* 0x000fe200078f38ff */
[----:B------:R-:W1:Y:S01]  /*02d0*/  S2R R10, SR_CTAID.Y ;  /* 0x00000000000a7919 */ /* 0x000e620000002600 */
[----:B------:R-:W-:Y:S01]  /*02e0*/  SHF.R.S32.HI R13, RZ, 0x1f, R4 ;  /* 0x0000001fff0d7819 */ /* 0x000fe20000011404 */
[----:B------:R-:W-:Y:S01]  /*02f0*/  ULDC UR4, c[0x0][0x150] ;  /* 0x0000540000047ab9 */ /* 0x000fe20000000800 */
[----:B------:R-:W-:Y:S01]  /*0300*/  LOP3.LUT R5, R5, 0xffffff80, RZ, 0xc0, !PT ;  /* 0xffffff8005057812 */ /* 0x000fe200078ec0ff */
[----:B------:R-:W-:Y:S01]  /*0310*/  VIADD R16, R3, 0xffffffff ;  /* 0xffffffff03107836 */ /* 0x000fe20000000000 */
[----:B------:R-:W-:Y:S01]  /*0320*/  LEA.HI R13, R13, R4, RZ, 0x2 ;  /* 0x000000040d0d7211 */ /* 0x000fe200078f10ff */
[----:B------:R-:W2:Y:S01]  /*0330*/  LDC R12, c[0x0][0x144] ;  /* 0x00005100ff0c7b82 */ /* 0x000ea20000000800 */
[----:B------:R-:W-:Y:S01]  /*0340*/  NOP ;  /* 0x0000000000007918 */ /* 0x000fe20000000000 */
[----:B------:R-:W-:Y:S01]  /*0350*/  IMAD.IADD R5, R0, 0x1, -R5 ;  /* 0x0000000100057824 */ /* 0x000fe200078e0a05 */
[----:B------:R-:W-:Y:S01]  /*0360*/  LOP3.LUT R13, R13, 0x3ffffffc, RZ, 0xc0, !PT ;  /* 0x3ffffffc0d0d7812 */ /* 0x000fe200078ec0ff */
[----:B------:R-:W-:Y:S01]  /*0370*/  NOP ;  /* 0x0000000000007918 */ /* 0x000fe20000000000 */
[----:B------:R-:W-:-:S02]  /*0380*/  ISETP.GE.U32.AND P6, PT, R16, 0x2, PT ;  /* 0x000000021000780c */ /* 0x000fc40003fc6070 */
[----:B------:R-:W-:Y:S01]  /*0390*/  SHF.R.S32.HI R6, RZ, 0x1f, R5 ;  /* 0x0000001fff067819 */ /* 0x000fe20000011405 */
[----:B------:R-:W-:Y:S01]  /*03a0*/  IMAD.IADD R4, R4, 0x1, -R13 ;  /* 0x0000000104047824 */ /* 0x000fe200078e0a0d */
[----:B------:R-:W3:Y:S01]  /*03b0*/  LDC R14, c[0x0][0x140] ;  /* 0x00005000ff0e7b82 */ /* 0x000ee20000000800 */
[----:B------:R-:W-:Y:S02]  /*03c0*/  ISETP.NE.AND P3, PT, R3, RZ, PT ;  /* 0x000000ff0300720c */ /* 0x000fe40003f65270 */
[----:B------:R-:W-:Y:S02]  /*03d0*/  LEA.HI R6, R6, R5, RZ, 0x3 ;  /* 0x0000000506067211 */ /* 0x000fe400078f18ff */
[----:B-----5:R-:W-:Y:S02]  /*03e0*/  ISETP.NE.OR P0, PT, R2, RZ, !P0 ;  /* 0x000000ff0200720c */ /* 0x020fe40004705670 */
[--C-:B------:R-:W-:Y:S01]  /*03f0*/  SHF.R.S32.HI R2, RZ, 0x3, R6.reuse ;  /* 0x00000003ff027819 */ /* 0x100fe20000011406 */
[----:B------:R-:W5:Y:S01]  /*0400*/  LDC R13, c[0x0][0x148] ;  /* 0x00005200ff0d7b82 */ /* 0x000f620000000800 */
[----:B------:R-:W-:-:S02]  /*0410*/  SHF.R.S32.HI R9, RZ, 0x1f, R6 ;  /* 0x0000001fff097819 */ /* 0x000fc40000011406 */
[----:B0-----:R-:W-:Y:S02]  /*0420*/  I2FP.F32.U32 R6, UR8 ;  /* 0x0000000800067c45 */ /* 0x001fe40008201000 */
[----:B------:R-:W-:-:S03]  /*0430*/  LEA.HI R9, R9, R2, RZ, 0x2 ;  /* 0x0000000209097211 */ /* 0x000fc600078f10ff */
[----:B------:R-:W-:Y:S01]  /*0440*/  FMUL R6, R6, UR4 ;  /* 0x0000000406067c20 */ /* 0x000fe20008400000 */
[----:B------:R-:W-:Y:S01]  /*0450*/  LOP3.LUT R9, R9, 0xfffffffc, RZ, 0xc0, !PT ;  /* 0xfffffffc09097812 */ /* 0x000fe200078ec0ff */
[----:B------:R-:W-:Y:S01]  /*0460*/  VOTEU.ALL UP0, P0 ;  /* 0x00000000003f7886 */ /* 0x000fe20000000000 */
[----:B-1----:R-:W-:Y:S01]  /*0470*/  I2FP.F32.U32 R8, R10 ;  /* 0x0000000a00087245 */ /* 0x002fe20000201000 */
[----:B------:R-:W-:Y:S01]  /*0480*/  ULDC UR4, c[0x0][0x154] ;  /* 0x0000550000047ab9 */ /* 0x000fe20000000800 */
[----:B------:R-:W-:Y:S01]  /*0490*/  VOTEU.ALL UP1, P0 ;  /* 0x00000000003f7886 */ /* 0x000fe20000020000 */
[----:B------:R-:W0:Y:S01]  /*04a0*/  F2I.U32.TRUNC.NTZ R6, R6 ;  /* 0x0000000600067305 */ /* 0x000e22000020f000 */
[----:B------:R-:W-:Y:S01]  /*04b0*/  IMAD.IADD R9, R2, 0x1, -R9 ;  /* 0x0000000102097824 */ /* 0x000fe200078e0a09 */
[----:B------:R-:W1:Y:S01]  /*04c0*/  @!UP0 S2UR UR7, SR_CgaCtaId ;  /* 0x00000000000789c3 */ /* 0x000e620000008800 */
[----:B------:R-:W-:Y:S01]  /*04d0*/  FMUL R8, R8, UR4 ;  /* 0x0000000408087c20 */ /* 0x000fe20008400000 */
[----:B------:R-:W-:Y:S01]  /*04e0*/  UMOV UR4, 0x20 ;  /* 0x0000002000047882 */ /* 0x000fe20000000000 */
[----:B------:R-:W-:Y:S01]  /*04f0*/  IMAD R4, R4, 0x4, R9 ;  /* 0x0000000404047824 */ /* 0x000fe200078e0209 */
[----:B------:R-:W-:Y:S01]  /*0500*/  @!UP0 UMOV UR6, 0x400 ;  /* 0x0000040000068882 */ /* 0x000fe20000000000 */
[----:B------:R-:W-:-:S04]  /*0510*/  @!UP0 UIADD3 UR4, -UR4, 0x100000, URZ ;  /* 0x0010000004048890 */ /* 0x000fc8000fffe13f */
[----:B------:R-:W-:Y:S02]  /*0520*/  @!UP0 USHF.L.U32 UR5, UR4, 0xb, URZ ;  /* 0x0000000b04058899 */ /* 0x000fe4000800063f */
[----:B------:R-:W-:Y:S01]  /*0530*/  @!UP0 USHF.L.U32 UR4, UR4, 0x1, URZ ;  /* 0x0000000104048899 */ /* 0x000fe2000800063f */
[----:B---3--:R-:W-:Y:S01]  /*0540*/  ISETP.EQ.U32.AND P2, PT, R14, 0x1, PT ;  /* 0x000000010e00780c */ /* 0x008fe20003f42070 */
[----:B------:R-:W3:Y:S01]  /*0550*/  F2I.U32.TRUNC.NTZ R8, R8 ;  /* 0x0000000800087305 */ /* 0x000ee2000020f000 */
[----:B------:R-:W-:-:S04]  /*0560*/  LEA.HI R2, R4, R4, RZ, 0x1 ;  /* 0x0000000404027211 */ /* 0x000fc800078f08ff */
[----:B------:R-:W-:Y:S01]  /*0570*/  LOP3.LUT R9, R2, 0xfffffffe, RZ, 0xc0, !PT ;  /* 0xfffffffe02097812 */ /* 0x000fe200078ec0ff */
[----:B0-----:R-:W-:Y:S01]  /*0580*/  IMAD.MOV R15, RZ, RZ, -R6 ;  /* 0x000000ffff0f7224 */ /* 0x001fe200078e0a06 */
[----:B------:R-:W-:-:S03]  /*0590*/  SHF.R.S32.HI R2, RZ, 0x1f, R7 ;  /* 0x0000001fff027819 */ /* 0x000fc60000011407 */
[----:B--2---:R-:W-:Y:S01]  /*05a0*/  IMAD R12, R12, R15, UR8 ;  /* 0x000000080c0c7e24 */ /* 0x004fe2000f8e020f */
[----:B------:R-:W-:Y:S01]  /*05b0*/  LEA.HI R2, R2, R7, RZ, 0x2 ;  /* 0x0000000702027211 */ /* 0x000fe200078f10ff */
[----:B------:R-:W-:-:S03]  /*05c0*/  IMAD.IADD R9, R4, 0x1, -R9 ;  /* 0x0000000104097824 */ /* 0x000fc600078e0a09 */
[----:B------:R-:W-:Y:S01]  /*05d0*/  LOP3.LUT R2, R2, 0xfffffffc, RZ, 0xc0, !PT ;  /* 0xfffffffc02027812 */ /* 0x000fe200078ec0ff */
[----:B---3--:R-:W-:Y:S01]  /*05e0*/  IMAD.MOV R20, RZ, RZ, -R8 ;  /* 0x000000ffff147224 */ /* 0x008fe200078e0a08 */
[----:B------:R-:W-:Y:S01]  /*05f0*/  ISETP.NE.AND P4, PT, R9, R12, PT ;  /* 0x0000000c0900720c */ /* 0x000fe20003f85270 */
[C---:B------:R-:W-:Y:S01]  /*0600*/  IMAD.SHL.U32 R9, R4.reuse, 0x4, RZ ;  /* 0x0000000404097824 */ /* 0x040fe200078e00ff */
[----:B-1----:R-:W-:Y:S01]  /*0610*/  @!UP0 ULEA UR6, UR7, UR6, 0x18 ;  /* 0x0000000607068291 */ /* 0x002fe2000f8ec03f */
[----:B------:R-:W-:Y:S01]  /*0620*/  IMAD.IADD R7, R7, 0x1, -R2 ;  /* 0x0000000107077824 */ /* 0x000fe200078e0a02 */
[----:B------:R-:W-:Y:S01]  /*0630*/  VOTEU.ALL UP0, P0 ;  /* 0x00000000003f7886 */ /* 0x000fe20000000000 */
[----:B------:R-:W-:Y:S01]  /*0640*/  LOP3.LUT P0, RZ, R5, 0x7, RZ, 0xc0, !PT ;  /* 0x0000000705ff7812 */ /* 0x000fe2000780c0ff */
[----:B------:R-:W-:Y:S01]  /*0650*/  IMAD.MOV.U32 R5, RZ, RZ, 0x1 ;  /* 0x00000001ff057424 */ /* 0x000fe200078e00ff */
[----:B------:R-:W-:Y:S01]  /*0660*/  LOP3.LUT R6, R4, 0xc, R9, 0x78, !PT ;  /* 0x0000000c04067812 */ /* 0x000fe200078e7809 */
[----:B-----5:R-:W-:Y:S01]  /*0670*/  IMAD R9, R13, R20, R10 ;  /* 0x000000140d097224 */ /* 0x020fe200078e020a */
[----:B------:R-:W-:-:S02]  /*0680*/  ISETP.NE.AND P1, PT, R7, 0x3, PT ;  /* 0x000000030700780c */ /* 0x000fc40003f25270 */
[C---:B------:R-:W-:Y:S02]  /*0690*/  ISETP.LT.U32.AND P0, PT, R6.reuse, 0x2, !P0 ;  /* 0x000000020600780c */ /* 0x040fe40004701070 */
[----:B------:R-:W-:Y:S01]  /*06a0*/  @P4 LEA.HI R2, R6, R6, RZ, 0x1 ;  /* 0x0000000606024211 */ /* 0x000fe200078f08ff */
[----:B------:R-:W0:Y:S02]  /*06b0*/  FENCE.VIEW.ASYNC.S ;  /* 0x00000000000073c6 */ /* 0x000e240000000000 */
[----:B0-----:R0:W1:Y:S01]  /*06c0*/  @!UP0 SYNCS.EXCH.64 URZ, [UR6+0x30], UR4 ;  /* 0x00003004063f85b2 */ /* 0x0010620008000100 */
[----:B------:R-:W-:Y:S02]  /*06d0*/  ISETP.EQ.OR P1, PT, R7, RZ, !P1 ;  /* 0x000000ff0700720c */ /* 0x000fe40004f22670 */
[----:B------:R-:W-:Y:S02]  /*06e0*/  @P4 SHF.R.S32.HI R2, RZ, 0x1, R2 ;  /* 0x00000001ff024819 */ /* 0x000fe40000011402 */
[----:B------:R-:W-:-:S02]  /*06f0*/  ISETP.EQ.AND P1, PT, R3, RZ, P1 ;  /* 0x000000ff0300720c */ /* 0x000fc40000f22270 */
[----:B------:R-:W-:Y:S02]  /*0700*/  @P4 ISETP.NE.AND P5, PT, R2, R9, PT ;  /* 0x000000090200420c */ /* 0x000fe40003fa5270 */
[----:B------:R-:W-:Y:S02]  /*0710*/  SEL R2, RZ, 0x1, !P0 ;  /* 0x00000001ff027807 */ /* 0x000fe40004000000 */
[----:B------:R-:W-:Y:S02]  /*0720*/  @P4 SEL R5, RZ, 0x1, P5 ;  /* 0x00000001ff054807 */ /* 0x000fe40002800000 */
[----:B------:R-:W-:Y:S02]  /*0730*/  SEL R4, RZ, 0x1, !P1 ;  /* 0x00000001ff047807 */ /* 0x000fe40004800000 */
[----:B------:R-:W-:Y:S01]  /*0740*/  LOP3.LUT R5, R5, R2, RZ, 0xc0, !PT ;  /* 0x0000000205057212 */ /* 0x000fe200078ec0ff */
[----:B------:R0:W2:Y:S01]  /*0750*/  @!UP1 SYNCS.EXCH.64 URZ, [UR6+0x38], UR4 ;  /* 0x00003804063f95b2 */ /* 0x0000a20008000100 */
[----:B------:R-:W-:Y:S01]  /*0760*/  SEL R4, R4, 0x2, P6 ;  /* 0x0000000204047807 */ /* 0x000fe20003000000 */
[----:B------:R-:W-:Y:S01]  /*0770*/  NOP ;  /* 0x0000000000007918 */ /* 0x000fe20000000000 */
[----:B------:R-:W-:Y:S05]  /*0780*/  @!P2 BRA `(.L_x_3) ;  /* 0x000000000008a947 */ /* 0x000fea0003800000 */
[----:B-12-4-:R-:W-:Y:S01]  /*0790*/  UCGABAR_ARV ;  /* 0x00000000000079c7 */ /* 0x016fe20008000000 */
[----:B------:R-:W-:Y:S05]  /*07a0*/  BRA `(.L_x_4) ;  /* 0x0000000000047947 */ /* 0x000fea0003800000 */
.L_x_3:
[----:B-12-4-:R-:W-:Y:S01]  /*07b0*/  NOP ;  /* 0x0000000000007918 */ /* 0x016fe20000000000 */
.L_x_4:
[----:B------:R-:W1:Y:S01]  /*07c0*/  LDC R2, c[0x0][0x65c] ;  /* 0x00019700ff027b82 */ /* 0x000e620000000800 */
[----:B------:R-:W-:Y:S01]  /*07d0*/  IMAD.MOV.U32 R3, RZ, RZ, RZ ;  /* 0x000000ffff037224 */ /* 0x000fe200078e00ff */
[----:B-1----:R-:W-:Y:S01]  /*07e0*/  ISETP.NE.AND P4, PT, R2, 0x1, PT ;  /* 0x000000010200780c */ /* 0x002fe20003f85270 */
[----:B------:R-:W-:-:S12]  /*07f0*/  IMAD.U32 R2, RZ, RZ, UR8 ;  /* 0x00000008ff027e24 */ /* 0x000fd8000f8e00ff */
[----:B------:R-:W1:Y:S01]  /*0800*/  @P4 LDC R15, c[0x0][0x10] ;  /* 0x00000400ff0f4b82 */ /* 0x000e620000000800 */
[----:B------:R-:W-:Y:S02]  /*0810*/  @P4 IMAD.MOV.U32 R11, RZ, RZ, RZ ;  /* 0x000000ffff0b4224 */ /* 0x000fe400078e00ff */
[----:B------:R-:W-:-:S05]  /*0820*/  @P4 IMAD.MOV.U32 R17, RZ, RZ, RZ ;  /* 0x000000ffff114224 */ /* 0x000fca00078e00ff */
[----:B------:R-:W2:Y:S01]  /*0830*/  @!P4 LDC R9, c[0x0][0xc] ;  /* 0x00000300ff09cb82 */ /* 0x000ea20000000800 */
[----:B-1----:R-:W-:-:S04]  /*0840*/  @P4 IMAD.WIDE.U32 R14, R15, UR8, R10 ;  /* 0x000000080f0e4c25 */ /* 0x002fc8000f8e000a */
[----:B--2---:R-:W-:-:S04]  /*0850*/  @!P4 IMAD.WIDE.U32 R8, R10, R9, R2 ;  /* 0x000000090a08c225 */ /* 0x004fc800078e0002 */
[----:B------:R-:W-:Y:S02]  /*0860*/  @P4 IMAD.MOV.U32 R2, RZ, RZ, R14 ;  /* 0x000000ffff024224 */ /* 0x000fe400078e000e */
[----:B------:R-:W-:Y:S02]  /*0870*/  @P4 IMAD.IADD R3, R15, 0x1, R17 ;  /* 0x000000010f034824 */ /* 0x000fe400078e0211 */
[----:B------:R-:W-:Y:S02]  /*0880*/  @!P4 IMAD.MOV.U32 R2, RZ, RZ, R8 ;  /* 0x000000ffff02c224 */ /* 0x000fe400078e0008 */
[----:B------:R-:W-:Y:S01]  /*0890*/  @!P4 IMAD.MOV.U32 R3, RZ, RZ, R9 ;  /* 0x000000ffff03c224 */ /* 0x000fe200078e0009 */
[----:B------:R-:W-:Y:S06]  /*08a0*/  @!P2 BRA `(.L_x_5) ;  /* 0x00000000000ca947 */ /* 0x000fec0003800000 */
[----:B------:R-:W-:Y:S01]  /*08b0*/  UCGABAR_WAIT ;  /* 0x0000000000007dc7 */ /* 0x000fe20008000000 */
[----:B------:R-:W-:Y:S01]  /*08c0*/  CCTL.IVALL ;  /* 0x00000000ff00798f */ /* 0x000fe20002000000 */
[----:B------:R-:W-:Y:S05]  /*08d0*/  BRA `(.L_x_6) ;  /* 0x0000000000047947 */ /* 0x000fea0003800000 */
.L_x_5:
[----:B------:R-:W-:Y:S06]  /*08e0*/  BAR.SYNC.DEFER_BLOCKING 0x0 ;  /* 0x0000000000007b1d */ /* 0x000fec0000010000 */
.L_x_6:
[----:B------:R-:W-:Y:S05]  /*08f0*/  @!P3 BRA `(.L_x_7) ;  /* 0x000000b000f0b947 */ /* 0x000fea0003800000 */
[----:B------:R-:W-:-:S13]  /*0900*/  ISETP.GT.U32.AND P0, PT, R16, 0x1, PT ;  /* 0x000000011000780c */ /* 0x000fda0003f04070 */
[----:B0-----:R-:W-:Y:S05]  /*0910*/  @P0 EXIT ;  /* 0x000000000000094d */ /* 0x001fea0003800000 */
[----:B------:R-:W-:Y:S01]  /*0920*/  ULDC.64 UR4, c[0x0][0x650] ;  /* 0x0001940000047ab9 */ /* 0x000fe20000000a00 */
[----:B------:R-:W-:Y:S01]  /*0930*/  PRMT R14, RZ, 0x7610, R14 ;  /* 0x00007610ff0e7816 */ /* 0x000fe2000000000e */
[----:B------:R-:W-:Y:S01]  /*0940*/  IMAD.MOV.U32 R9, RZ, RZ, -0x1 ;  /* 0xffffffffff097424 */ /* 0x000fe200078e00ff */
[----:B------:R-:W-:Y:S01]  /*0950*/  ISETP.GE.U32.AND P0, PT, R2, UR4, PT ;  /* 0x0000000402007c0c */ /* 0x000fe2000bf06070 */
[----:B------:R-:W-:Y:S02]  /*0960*/  IMAD.MOV.U32 R8, RZ, RZ, -0x1 ;  /* 0xffffffffff087424 */ /* 0x000fe400078e00ff */
[----:B------:R-:W-:Y:S01]  /*0970*/  IMAD.MOV.U32 R7, RZ, RZ, -0x1 ;  /* 0xffffffffff077424 */ /* 0x000fe200078e00ff */
[----:B------:R-:W-:-:S13]  /*0980*/  ISETP.GE.U32.AND.EX P0, PT, R3, UR5, PT, P0 ;  /* 0x0000000503007c0c */ /* 0x000fda000bf06100 */
[----:B------:R-:W-:Y:S05]  /*0990*/  @P0 BRA `(.L_x_8) ;  /* 0x0000000400280947 */ /* 0x000fea0003800000 */
[----:B------:R-:W0:Y:S01]  /*09a0*/  LDC.64 R22, c[0x0][0x628] ;  /* 0x00018a00ff167b82 */ /* 0x000e220000000a00 */
[----:B------:R-:W-:Y:S02]  /*09b0*/  IMAD.MOV.U32 R8, RZ, RZ, R2 ;  /* 0x000000ffff087224 */ /* 0x000fe400078e0002 */
[----:B------:R-:W-:-:S05]  /*09c0*/  IMAD.MOV.U32 R9, RZ, RZ, R3 ;  /* 0x000000ffff097224 */ /* 0x000fca00078e0003 */
[----:B------:R-:W1:Y:S08]  /*09d0*/  LDC R18, c[0x0][0x630] ;  /* 0x00018c00ff127b82 */ /* 0x000e700000000800 */
[----:B------:R-:W2:Y:S01]  /*09e0*/  LDC.64 R24, c[0x0][0x620] ;  /* 0x00018800ff187b82 */ /* 0x000ea20000000a00 */
[----:B0-----:R-:W-:-:S04]  /*09f0*/  ISETP.NE.U32.AND P0, PT, R22, RZ, PT ;  /* 0x000000ff1600720c */ /* 0x001fc80003f05070 */
[----:B------:R-:W-:-:S13]  /*0a00*/  ISETP.NE.AND.EX P0, PT, R23, RZ, PT, P0 ;  /* 0x000000ff1700720c */ /* 0x000fda0003f05300 */
[----:B-12---:R-:W-:Y:S05]  /*0a10*/  @!P0 BRA `(.L_x_9) ;  /* 0x0000000000288947 */ /* 0x006fea0003800000 */
[----:B------:R-:W0:Y:S02]  /*0a20*/  LDC R7, c[0x0][0x634] ;  /* 0x00018d00ff077b82 */ /* 0x000e240000000800 */
[----:B0-----:R-:W-:-:S05]  /*0a30*/  IADD3 R7, P0, R2, R7, RZ ;  /* 0x0000000702077210 */ /* 0x001fca0007f1e0ff */
[----:B------:R-:W-:-:S04]  /*0a40*/  IMAD.X R19, RZ, RZ, R3, P0 ;  /* 0x000000ffff137224 */ /* 0x000fc800000e0603 */
[----:B------:R-:W-:-:S04]  /*0a50*/  IMAD.WIDE.U32 R8, R19, R22, RZ ;  /* 0x0000001613087225 */ /* 0x000fc800078e00ff */
[----:B------:R-:W-:-:S04]  /*0a60*/  IMAD.WIDE.U32 R14, P0, R7, R23, R8 ;  /* 0x00000017070e7225 */ /* 0x000fc80007800008 */
[----:B------:R-:W-:-:S04]  /*0a70*/  IMAD.WIDE.U32 R8, R7, R22, RZ ;  /* 0x0000001607087225 */ /* 0x000fc800078e00ff */
[----:B------:R-:W-:Y:S01]  /*0a80*/  IMAD.X R17, RZ, RZ, RZ, P0 ;  /* 0x000000ffff117224 */ /* 0x000fe200000e06ff */
[----:B------:R-:W-:Y:S01]  /*0a90*/  IADD3 RZ, P0, R9, R14, RZ ;  /* 0x0000000e09ff7210 */ /* 0x000fe20007f1e0ff */
[----:B------:R-:W-:-:S04]  /*0aa0*/  IMAD.MOV.U32 R16, RZ, RZ, R15 ;  /* 0x000000ffff107224 */ /* 0x000fc800078e000f */
[----:B------:R-:W-:-:S08]  /*0ab0*/  IMAD.WIDE.U32.X R8, R19, R23, R16, P0 ;  /* 0x0000001713087225 */ /* 0x000fd000000e0410 */
.L_x_9:
[----:B------:R-:W0:Y:S01]  /*0ac0*/  LDC.64 R22, c[0x0][0x640] ;  /* 0x00019000ff167b82 */ /* 0x000e220000000a00 */
[--C-:B------:R-:W-:Y:S01]  /*0ad0*/  SHF.R.U64 R27, R8, R18, R9.reuse ;  /* 0x00000012081b7219 */ /* 0x100fe20000001209 */
[----:B------:R-:W-:Y:S01]  /*0ae0*/  IMAD R29, R13, R20, R10 ;  /* 0x000000140d1d7224 */ /* 0x000fe200078e020a */
[----:B------:R-:W-:Y:S02]  /*0af0*/  SHF.R.U32.HI R7, RZ, R18, R9 ;  /* 0x00000012ff077219 */ /* 0x000fe40000011609 */
[----:B------:R-:W-:-:S03]  /*0b00*/  IADD3 R11, P0, RZ, -R27, RZ ;  /* 0x8000001bff0b7210 */ /* 0x000fc60007f1e0ff */
[----:B------:R-:W1:Y:S02]  /*0b10*/  LDC R16, c[0x0][0x618] ;  /* 0x00018600ff107b82 */ /* 0x000e640000000800 */
[----:B------:R-:W-:Y:S02]  /*0b20*/  IMAD.X R7, RZ, RZ, ~R7, P0 ;  /* 0x000000ffff077224 */ /* 0x000fe400000e0e07 */
[----:B------:R-:W-:-:S04]  /*0b30*/  IMAD.WIDE.U32 R8, R11, R24, R2 ;  /* 0x000000180b087225 */ /* 0x000fc800078e0002 */
[----:B------:R-:W2:Y:S01]  /*0b40*/  LDC R15, c[0x0][0x608] ;  /* 0x00018200ff0f7b82 */ /* 0x000ea20000000800 */
[----:B------:R-:W-:-:S04]  /*0b50*/  IMAD R14, R7, R24, RZ ;  /* 0x00000018070e7224 */ /* 0x000fc800078e02ff */
[----:B------:R-:W-:Y:S02]  /*0b60*/  IMAD R7, R11, R25, R14 ;  /* 0x000000190b077224 */ /* 0x000fe400078e020e */
[----:B------:R-:W-:Y:S01]  /*0b70*/  IMAD.MOV.U32 R14, RZ, RZ, -0x1 ;  /* 0xffffffffff0e7424 */ /* 0x000fe200078e00ff */
[----:B------:R-:W3:Y:S01]  /*0b80*/  LDC R21, c[0x0][0x658] ;  /* 0x00019600ff157b82 */ /* 0x000ee20000000800 */
[----:B------:R-:W-:Y:S01]  /*0b90*/  IMAD.IADD R7, R9, 0x1, R7 ;  /* 0x0000000109077824 */ /* 0x000fe200078e0207 */
[----:B0-----:R-:W-:-:S04]  /*0ba0*/  ISETP.NE.U32.AND P0, PT, R22, RZ, PT ;  /* 0x000000ff1600720c */ /* 0x001fc80003f05070 */
[----:B------:R-:W-:Y:S02]  /*0bb0*/  ISETP.NE.AND.EX P0, PT, R23, RZ, PT, P0 ;  /* 0x000000ff1700720c */ /* 0x000fe40003f05300 */
[----:B------:R-:W0:Y:S01]  /*0bc0*/  LDC R18, c[0x0][0x600] ;  /* 0x00018000ff127b82 */ /* 0x000e220000000800 */
[-CC-:B-1----:R-:W-:Y:S02]  /*0bd0*/  SHF.R.U64 R19, R8, R16.reuse, R7.reuse ;  /* 0x0000001008137219 */ /* 0x182fe40000001207 */
[----:B------:R-:W-:Y:S01]  /*0be0*/  SHF.R.U32.HI R8, RZ, R16, R7 ;  /* 0x00000010ff087219 */ /* 0x000fe20000011607 */
[----:B------:R-:W-:-:S04]  /*0bf0*/  IMAD.MOV.U32 R16, RZ, RZ, 0x1 ;  /* 0x00000001ff107424 */ /* 0x000fc800078e00ff */
[----:B------:R-:W1:Y:S01]  /*0c00*/  LDC R24, c[0x0][0x648] ;  /* 0x00019200ff187b82 */ /* 0x000e620000000800 */
[-CC-:B--2---:R-:W-:Y:S02]  /*0c10*/  SHF.R.U64 R28, R19, R15.reuse, R8.reuse ;  /* 0x0000000f131c7219 */ /* 0x184fe40000001208 */
[----:B------:R-:W-:-:S05]  /*0c20*/  SHF.R.U32.HI R8, RZ, R15, R8 ;  /* 0x0000000fff087219 */ /* 0x000fca0000011608 */
[----:B------:R-:W2:Y:S01]  /*0c30*/  LDC R26, c[0x0][0x638] ;  /* 0x00018e00ff1a7b82 */ /* 0x000ea20000000800 */
[-CC-:B---3--:R-:W-:Y:S02]  /*0c40*/  SHF.R.U64 R20, R28, R21.reuse, R8.reuse ;  /* 0x000000151c147219 */ /* 0x188fe40000001208 */
[-C--:B------:R-:W-:Y:S02]  /*0c50*/  SHF.L.U32 R7, R14, R21.reuse, RZ ;  /* 0x000000150e077219 */ /* 0x080fe400000006ff */
[----:B------:R-:W-:Y:S01]  /*0c60*/  SHF.R.U32.HI R9, RZ, R21, R8 ;  /* 0x00000015ff097219 */ /* 0x000fe20000011608 */
[----:B------:R-:W-:Y:S01]  /*0c70*/  IMAD.MOV.U32 R8, RZ, RZ, R20 ;  /* 0x000000ffff087224 */ /* 0x000fe200078e0014 */
[----:B------:R-:W-:Y:S01]  /*0c80*/  LOP3.LUT R13, RZ, R7, RZ, 0x33, !PT ;  /* 0x00000007ff0d7212 */ /* 0x000fe200078e33ff */
[----:B------:R-:W3:Y:S01]  /*0c90*/  LDC R25, c[0x0][0x610] ;  /* 0x00018400ff197b82 */ /* 0x000ee20000000800 */
[----:B------:R-:W-:Y:S05]  /*0ca0*/  @!P0 BRA `(.L_x_10) ;  /* 0x0000000000288947 */ /* 0x000fea0003800000 */
[----:B------:R-:W4:Y:S02]  /*0cb0*/  LDC R7, c[0x0][0x64c] ;  /* 0x00019300ff077b82 */ /* 0x000f240000000800 */
[----:B----4-:R-:W-:-:S05]  /*0cc0*/  IADD3 R7, P0, R20, R7, RZ ;  /* 0x0000000714077210 */ /* 0x010fca0007f1e0ff */
        /* <DEDUP_REMOVED lines=8> */
.L_x_10:
[----:B-1----:R-:W-:Y:S01]  /*0d50*/  SHF.R.U64 R9, R8, R24, R9 ;  /* 0x0000001808097219 */ /* 0x002fe20000001209 */
[----:B0-----:R-:W-:Y:S01]  /*0d60*/  VIADD R10, R18, 0xffffffff ;  /* 0xffffffff120a7836 */ /* 0x001fe20000000000 */
[----:B------:R-:W-:Y:S01]  /*0d70*/  SHF.L.U32 R7, R16, R21, RZ ;  /* 0x0000001510077219 */ /* 0x000fe200000006ff */
[----:B------:R-:W-:Y:S01]  /*0d80*/  IMAD.MOV.U32 R14, RZ, RZ, 0x1 ;  /* 0x00000001ff0e7424 */ /* 0x000fe200078e00ff */
[----:B------:R-:W-:Y:S01]  /*0d90*/  LOP3.LUT R8, R28, R13, RZ, 0xc0, !PT ;  /* 0x0000000d1c087212 */ /* 0x000fe200078ec0ff */
[----:B------:R-:W-:Y:S01]  /*0da0*/  IMAD.MOV R11, RZ, RZ, -R9 ;  /* 0x000000ffff0b7224 */ /* 0x000fe200078e0a09 */
[----:B------:R-:W-:Y:S02]  /*0db0*/  SEL R12, R12, R29, !P4 ;  /* 0x0000001d0c0c7207 */ /* 0x000fe40006000000 */
[----:B------:R-:W-:Y:S01]  /*0dc0*/  LOP3.LUT R10, R19, R10, RZ, 0xc0, !PT ;  /* 0x0000000a130a7212 */ /* 0x000fe200078ec0ff */
[----:B------:R-:W-:Y:S02]  /*0dd0*/  IMAD R9, R7, R9, R8 ;  /* 0x0000000907097224 */ /* 0x000fe400078e0208 */
[----:B--2---:R-:W-:-:S02]  /*0de0*/  IMAD R7, R11, R26, R20 ;  /* 0x0000001a0b077224 */ /* 0x004fc400078e0214 */
[----:B---3--:R-:W-:Y:S02]  /*0df0*/  IMAD R12, R9, R25, R12 ;  /* 0x00000019090c7224 */ /* 0x008fe400078e020c */
[----:B------:R-:W-:-:S05]  /*0e00*/  IMAD R7, R7, R18, R10 ;  /* 0x0000001207077224 */ /* 0x000fca00078e020a */
[----:B------:R-:W-:Y:S02]  /*0e10*/  SEL R8, R7, R12, !P4 ;  /* 0x0000000c07087207 */ /* 0x000fe40006000000 */
[----:B------:R-:W-:Y:S01]  /*0e20*/  SEL R9, R12, R7, !P4 ;  /* 0x000000070c097207 */ /* 0x000fe20006000000 */
[----:B------:R-:W-:-:S07]  /*0e30*/  IMAD.MOV.U32 R7, RZ, RZ, R27 ;  /* 0x000000ffff077224 */ /* 0x000fce00078e001b */
.L_x_8:
[----:B------:R-:W-:-:S08]  /*0e40*/  NOP ;  /* 0x0000000000007918 */ /* 0x000fd00000000000 */
[----:B------:R-:W0:Y:S02]  /*0e50*/  USETMAXREG.TRY_ALLOC.CTAPOOL UP0, 0xe8 ;  /* 0x000000e8000079c8 */ /* 0x000e240008000600 */
[----:B0-----:R-:W-:-:S13]  /*0e60*/  PLOP3.LUT P0, PT, PT, PT, UP0, 0x80, 0x0 ;  /* 0x000000000000781c */ /* 0x001fda0003f0f008 */
[----:B------:R-:W-:Y:S05]  /*0e70*/  @!P0 BRA `(.L_x_8) ;  /* 0xfffffffc00f08947 */ /* 0x000fea000383ffff */
[----:B------:R-:W-:Y:S01]  /*0e80*/  ULDC.64 UR4, c[0x0][0x598] ;  /* 0x0001660000047ab9 */ /* 0x000fe20000000a00 */
[----:B------:R-:W-:Y:S01]  /*0e90*/  ULDC.64 UR36, c[0x0][0x208] ;  /* 0x0000820000247ab9 */ /* 0x000fe20000000a00 */
[----:B------:R-:W-:-:S04]  /*0ea0*/  ISETP.NE.U32.AND P0, PT, RZ, UR4, PT ;  /* 0x00000004ff007c0c */ /* 0x000fc8000bf05070 */
[----:B------:R-:W-:-:S13]  /*0eb0*/  ISETP.NE.AND.EX P0, PT, RZ, UR5, PT, P0 ;  /* 0x00000005ff007c0c */ /* 0x000fda000bf05300 */
[----:B------:R-:W-:Y:S05]  /*0ec0*/  @!P0 BRA `(.L_x_11) ;  /* 0x00000000001c8947 */ /* 0x000fea0003800000 */
[----:B------:R-:W0:Y:S02]  /*0ed0*/  LDC.64 R10, c[0x0][0x598] ;  /* 0x00016600ff0a7b82 */ /* 0x000e240000000a00 */
[----:B0-----:R-:W2:Y:S02]  /*0ee0*/  LDG.E.64 R10, desc[UR36][R10.64] ;  /* 0x000000240a0a7981 */ /* 0x001ea4000c1e1b00 */
[----:B--2---:R-:W-:-:S04]  /*0ef0*/  ISETP.NE.U32.AND P0, PT, R10, RZ, PT ;  /* 0x000000ff0a00720c */ /* 0x004fc80003f05070 */
[----:B------:R-:W-:-:S13]  /*0f00*/  ISETP.NE.AND.EX P0, PT, R11, RZ, PT, P0 ;  /* 0x000000ff0b00720c */ /* 0x000fda0003f05300 */
[----:B------:R-:W-:Y:S05]  /*0f10*/  @!P0 BRA `(.L_x_11) ;  /* 0x0000000000088947 */ /* 0x000fea0003800000 */
[----:B------:R0:W5:Y:S01]  /*0f20*/  LD.E R10, desc[UR36][R10.64] ;  /* 0x000000240a0a7980 */ /* 0x000162000c101900 */
[----:B------:R-:W-:Y:S05]  /*0f30*/  BRA `(.L_x_12) ;  /* 0x0000000000207947 */ /* 0x000fea0003800000 */
.L_x_11:
[----:B------:R-:W-:Y:S02]  /*0f40*/  ULDC.64 UR4, c[0x0][0x588] ;  /* 0x0001620000047ab9 */ /* 0x000fe40000000a00 */
[----:B------:R-:W-:-:S04]  /*0f50*/  ISETP.NE.U32.AND P0, PT, RZ, UR4, PT ;  /* 0x00000004ff007c0c */ /* 0x000fc8000bf05070 */
[----:B------:R-:W-:-:S13]  /*0f60*/  ISETP.NE.AND.EX P0, PT, RZ, UR5, PT, P0 ;  /* 0x00000005ff007c0c */ /* 0x000fda000bf05300 */
[----:B------:R-:W-:Y:S05]  /*0f70*/  @!P0 BRA `(.L_x_13) ;  /* 0x00000000000c8947 */ /* 0x000fea0003800000 */
[----:B------:R-:W0:Y:S02]  /*0f80*/  LDC.64 R10, c[0x0][0x588] ;  /* 0x00016200ff0a7b82 */ /* 0x000e240000000a00 */
[----:B0-----:R1:W5:Y:S01]  /*0f90*/  LDG.E R10, desc[UR36][R10.64] ;  /* 0x000000240a0a7981 */ /* 0x001362000c1e1900 */
[----:B------:R-:W-:Y:S05]  /*0fa0*/  BRA `(.L_x_12) ;  /* 0x0000000000047947 */ /* 0x000fea0003800000 */
.L_x_13:
[----:B------:R-:W2:Y:S02]  /*0fb0*/  LDC R10, c[0x0][0x580] ;  /* 0x00016000ff0a7b82 */ /* 0x000ea40000000800 */
.L_x_12:
[----:B------:R-:W-:Y:S02]  /*0fc0*/  ULDC.64 UR4, c[0x0][0x5a0] ;  /* 0x0001680000047ab9 */ /* 0x000fe40000000a00 */
[----:B------:R-:W-:-:S04]  /*0fd0*/  ISETP.NE.U32.AND P0, PT, RZ, UR4, PT ;  /* 0x00000004ff007c0c */ /* 0x000fc8000bf05070 */
[----:B------:R-:W-:-:S13]  /*0fe0*/  ISETP.NE.AND.EX P0, PT, RZ, UR5, PT, P0 ;  /* 0x00000005ff007c0c */ /* 0x000fda000bf05300 */
[----:B------:R-:W-:Y:S05]  /*0ff0*/  @!P0 BRA `(.L_x_14) ;  /* 0x00000000001c8947 */ /* 0x000fea0003800000 */
[----:B------:R-:W3:Y:S02]  /*1000*/  LDC.64 R12, c[0x0][0x5a0] ;  /* 0x00016800ff0c7b82 */ /* 0x000ee40000000a00 */
[----:B---3--:R-:W3:Y:S02]  /*1010*/  LDG.E.64 R12, desc[UR36][R12.64] ;  /* 0x000000240c0c7981 */ /* 0x008ee4000c1e1b00 */
[----:B---3--:R-:W-:-:S04]  /*1020*/  ISETP.NE.U32.AND P0, PT, R12, RZ, PT ;  /* 0x000000ff0c00720c */ /* 0x008fc80003f05070 */
[----:B------:R-:W-:-:S13]  /*1030*/  ISETP.NE.AND.EX P0, PT, R13, RZ, PT, P0 ;  /* 0x000000ff0d00720c */ /* 0x000fda0003f05300 */
[----:B------:R-:W-:Y:S05]  /*1040*/  @!P0 BRA `(.L_x_14) ;  /* 0x0000000000088947 */ /* 0x000fea0003800000 */
[----:B01----:R0:W5:Y:S01]  /*1050*/  LD.E R11, desc[UR36][R12.64] ;  /* 0x000000240c0b7980 */ /* 0x003162000c101900 */
[----:B------:R-:W-:Y:S05]  /*1060*/  BRA `(.L_x_15) ;  /* 0x0000000000207947 */ /* 0x000fea0003800000 */
.L_x_14:
[----:B------:R-:W-:Y:S02]  /*1070*/  ULDC.64 UR4, c[0x0][0x590] ;  /* 0x0001640000047ab9 */ /* 0x000fe40000000a00 */
[----:B------:R-:W-:-:S04]  /*1080*/  ISETP.NE.U32.AND P0, PT, RZ, UR4, PT ;  /* 0x00000004ff007c0c */ /* 0x000fc8000bf05070 */
[----:B------:R-:W-:-:S13]  /*1090*/  ISETP.NE.AND.EX P0, PT, RZ, UR5, PT, P0 ;  /* 0x00000005ff007c0c */ /* 0x000fda000bf05300 */
[----:B------:R-:W-:Y:S05]  /*10a0*/  @!P0 BRA `(.L_x_16) ;  /* 0x00000000000c8947 */ /* 0x000fea0003800000 */
[----:B------:R-:W0:Y:S02]  /*10b0*/  LDC.64 R12, c[0x0][0x590] ;  /* 0x00016400ff0c7b82 */ /* 0x000e240000000a00 */
[----:B01----:R1:W5:Y:S01]  /*10c0*/  LDG.E R11, desc[UR36][R12.64] ;  /* 0x000000240c0b7981 */ /* 0x003362000c1e1900 */
[----:B------:R-:W-:Y:S05]  /*10d0*/  BRA `(.L_x_15) ;  /* 0x0000000000047947 */ /* 0x000fea0003800000 */
.L_x_16:
[----:B01----:R-:W3:Y:S02]  /*10e0*/  LDC R11, c[0x0][0x584] ;  /* 0x00016100ff0b7b82 */ /* 0x003ee40000000800 */
.L_x_15:
[----:B------:R-:W-:-:S13]  /*10f0*/  LOP3.LUT P0, RZ, R14, 0xff, RZ, 0xc0, !PT ;  /* 0x000000ff0eff7812 */ /* 0x000fda000780c0ff */
[----:B------:R-:W-:Y:S05]  /*1100*/  @!P0 EXIT ;  /* 0x000000000000894d */ /* 0x000fea0003800000 */
[----:B------:R-:W-:Y:S01]  /*1110*/  ULDC UR4, c[0x0][0x28c] ;  /* 0x0000a30000047ab9 */ /* 0x000fe20000000800 */
[----:B------:R-:W-:Y:S01]  /*1120*/  LOP3.LUT R172, R4, 0x1, RZ, 0xfc, !PT ;  /* 0x0000000104ac7812 */ /* 0x000fe200078efcff */
[----:B------:R-:W-:-:S04]  /*1130*/  UIADD3 UR4, UR4, 0xff, URZ ;  /* 0x000000ff04047890 */ /* 0x000fc8000fffe03f */
[----:B------:R-:W-:-:S04]  /*1140*/  USHF.R.S32.HI UR5, URZ, 0x1f, UR4 ;  /* 0x0000001f3f057899 */ /* 0x000fc80008011404 */
[----:B------:R-:W-:-:S03]  /*1150*/  ULEA.HI UR5, UR5, UR4, URZ, 0x8 ;  /* 0x0000000405057291 */ /* 0x000fc6000f8f403f */
[----:B------:R-:W-:Y:S01]  /*1160*/  UMOV UR4, URZ ;  /* 0x0000003f00047c82 */ /* 0x000fe20008000000 */
[----:B------:R-:W-:-:S03]  /*1170*/  USHF.R.S32.HI UR11, URZ, 0x8, UR5 ;  /* 0x000000083f0b7899 */ /* 0x000fc60008011405 */
[----:B------:R-:W-:-:S09]  /*1180*/  UMOV UR5, URZ ;  /* 0x0000003f00057c82 */ /* 0x000fd20008000000 */
.L_x_201:
[----:B01----:R-:W-:Y:S01]  /*1190*/  LOP3.LUT R12, R0, 0x80, RZ, 0xc0, !PT ;  /* 0x00000080000c7812 */ /* 0x003fe200078ec0ff */
[----:B------:R-:W0:Y:S01]  /*11a0*/  S2UR UR10, SR_CgaCtaId ;  /* 0x00000000000a79c3 */ /* 0x000e220000008800 */
[----:B------:R-:W-:Y:S01]  /*11b0*/  UMOV UR9, 0x400 ;  /* 0x0000040000097882 */ /* 0x000fe20000000000 */
[----:B------:R-:W-:Y:S01]  /*11c0*/  UMOV UR6, URZ ;  /* 0x0000003f00067c82 */ /* 0x000fe20008000000 */
[----:B------:R-:W-:Y:S01]  /*11d0*/  SHF.R.U32.HI R16, RZ, 0x7, R12 ;  /* 0x00000007ff107819 */ /* 0x000fe2000001160c */
[----:B------:R-:W-:Y:S01]  /*11e0*/  UMOV UR12, URZ ;  /* 0x0000003f000c7c82 */ /* 0x000fe20008000000 */
[----:B------:R-:W-:Y:S01]  /*11f0*/  UMOV UR13, URZ ;  /* 0x0000003f000d7c82 */ /* 0x000fe20008000000 */
[----:B------:R-:W-:Y:S02]  /*1200*/  CS2R R14, SRZ ;  /* 0x00000000000e7805 */ /* 0x000fe4000001ff00 */
[----:B------:R-:W-:Y:S01]  /*1210*/  CS2R R18, SRZ ;  /* 0x0000000000127805 */ /* 0x000fe2000001ff00 */
[----:B------:R-:W1:Y:S01]  /*1220*/  LDC R12, c[0x0][0x28c] ;  /* 0x0000a300ff0c7b82 */ /* 0x000e620000000800 */
[----:B----4-:R-:W4:Y:S01]  /*1230*/  SHFL.IDX PT, R16, R16, RZ, 0x1f ;  /* 0x00001fff10107589 */ /* 0x010f2200000e0000 */
[----:B------:R-:W-:-:S02]  /*1240*/  CS2R R20, SRZ ;  /* 0x0000000000147805 */ /* 0x000fc4000001ff00 */
[----:B------:R-:W-:Y:S02]  /*1250*/  CS2R R22, SRZ ;  /* 0x0000000000167805 */ /* 0x000fe4000001ff00 */
[----:B------:R-:W-:Y:S02]  /*1260*/  CS2R R104, SRZ ;  /* 0x0000000000687805 */ /* 0x000fe4000001ff00 */
[----:B------:R-:W-:Y:S02]  /*1270*/  CS2R R106, SRZ ;  /* 0x00000000006a7805 */ /* 0x000fe4000001ff00 */
[----:B------:R-:W-:Y:S02]  /*1280*/  CS2R R108, SRZ ;  /* 0x00000000006c7805 */ /* 0x000fe4000001ff00 */
[----:B------:R-:W-:Y:S02]  /*1290*/  CS2R R110, SRZ ;  /* 0x00000000006e7805 */ /* 0x000fe4000001ff00 */
[----:B------:R-:W-:-:S02]  /*12a0*/  CS2R R112, SRZ ;  /* 0x0000000000707805 */ /* 0x000fc4000001ff00 */
[----:B------:R-:W-:Y:S02]  /*12b0*/  CS2R R114, SRZ ;  /* 0x0000000000727805 */ /* 0x000fe4000001ff00 */
[----:B------:R-:W-:Y:S02]  /*12c0*/  CS2R R116, SRZ ;  /* 0x0000000000747805 */ /* 0x000fe4000001ff00 */
[----:B------:R-:W-:Y:S02]  /*12d0*/  CS2R R118, SRZ ;  /* 0x0000000000767805 */ /* 0x000fe4000001ff00 */
[----:B------:R-:W-:Y:S02]  /*12e0*/  CS2R R120, SRZ ;  /* 0x0000000000787805 */ /* 0x000fe4000001ff00 */
[----:B------:R-:W-:Y:S02]  /*12f0*/  CS2R R122, SRZ ;  /* 0x00000000007a7805 */ /* 0x000fe4000001ff00 */
[----:B------:R-:W-:-:S02]  /*1300*/  CS2R R124, SRZ ;  /* 0x00000000007c7805 */ /* 0x000fc4000001ff00 */
[----:B------:R-:W-:Y:S01]  /*1310*/  CS2R R126, SRZ ;  /* 0x00000000007e7805 */ /* 0x000fe2000001ff00 */
[----:B0-----:R-:W-:Y:S01]  /*1320*/  ULEA UR9, UR10, UR9, 0x18 ;  /* 0x000000090a097291 */ /* 0x001fe2000f8ec03f */
[----:B------:R-:W-:Y:S02]  /*1330*/  CS2R R128, SRZ ;  /* 0x0000000000807805 */ /* 0x000fe4000001ff00 */
[----:B------:R-:W-:Y:S02]  /*1340*/  CS2R R130, SRZ ;  /* 0x0000000000827805 */ /* 0x000fe4000001ff00 */
[----:B------:R-:W-:Y:S02]  /*1350*/  CS2R R132, SRZ ;  /* 0x0000000000847805 */ /* 0x000fe4000001ff00 */
[----:B------:R-:W-:Y:S02]  /*1360*/  CS2R R134, SRZ ;  /* 0x0000000000867805 */ /* 0x000fe4000001ff00 */
[----:B------:R-:W-:-:S02]  /*1370*/  CS2R R136, SRZ ;  /* 0x0000000000887805 */ /* 0x000fc4000001ff00 */
[----:B------:R-:W-:Y:S02]  /*1380*/  CS2R R138, SRZ ;  /* 0x00000000008a7805 */ /* 0x000fe4000001ff00 */
[----:B------:R-:W-:Y:S02]  /*1390*/  CS2R R140, SRZ ;  /* 0x00000000008c7805 */ /* 0x000fe4000001ff00 */
[----:B-1----:R-:W-:Y:S02]  /*13a0*/  ISETP.GE.AND P0, PT, R12, 0x1, PT ;  /* 0x000000010c00780c */ /* 0x002fe40003f06270 */
[----:B------:R-:W-:Y:S02]  /*13b0*/  CS2R R12, SRZ ;  /* 0x00000000000c7805 */ /* 0x000fe4000001ff00 */
[----:B----4-:R-:W-:Y:S02]  /*13c0*/  R2UR UR7, R16 ;  /* 0x00000000100772ca */ /* 0x010fe400000e0000 */
        /* <DEDUP_REMOVED lines=11> */
[----:B------:R-:W-:Y:S01]  /*1480*/  CS2R R162, SRZ ;  /* 0x0000000000a27805 */ /* 0x000fe2000001ff00 */
[----:B------:R-:W-:Y:S01]  /*1490*/  ULEA.HI UR8, UR7, UR7, URZ, 0x1 ;  /* 0x0000000707087291 */ /* 0x000fe2000f8f083f */
[----:B------:R-:W-:-:S02]  /*14a0*/  CS2R R164, SRZ ;  /* 0x0000000000a47805 */ /* 0x000fc4000001ff00 */
[----:B------:R-:W-:Y:S02]  /*14b0*/  CS2R R166, SRZ ;  /* 0x0000000000a67805 */ /* 0x000fe4000001ff00 */
[----:B------:R-:W-:Y:S01]  /*14c0*/  CS2R R168, SRZ ;  /* 0x0000000000a87805 */ /* 0x000fe2000001ff00 */
[----:B------:R-:W-:Y:S01]  /*14d0*/  ULOP3.LUT UR8, UR8, 0x7fffe, URZ, 0xc0, !UPT ;  /* 0x0007fffe08087892 */ /* 0x000fe2000f8ec03f */
[----:B------:R-:W-:Y:S01]  /*14e0*/  CS2R R170, SRZ ;  /* 0x0000000000aa7805 */ /* 0x000fe2000001ff00 */
[----:B------:R-:W-:Y:S01]  /*14f0*/  IMAD.U32 R177, RZ, RZ, UR4 ;  /* 0x00000004ffb17e24 */ /* 0x000fe2000f8e00ff */
[----:B------:R-:W-:Y:S01]  /*1500*/  CS2R R96, SRZ ;  /* 0x0000000000607805 */ /* 0x000fe2000001ff00 */
[----:B------:R-:W-:Y:S01]  /*1510*/  UIADD3 UR8, UR7, -UR8, URZ ;  /* 0x8000000807087290 */ /* 0x000fe2000fffe03f */
[----:B------:R-:W-:Y:S02]  /*1520*/  CS2R R98, SRZ ;  /* 0x0000000000627805 */ /* 0x000fe4000001ff00 */
[----:B------:R-:W-:Y:S01]  /*1530*/  CS2R R100, SRZ ;  /* 0x0000000000647805 */ /* 0x000fe2000001ff00 */
[----:B------:R-:W-:Y:S01]  /*1540*/  UMOV UR7, UR5 ;  /* 0x0000000500077c82 */ /* 0x000fe20008000000 */
[----:B------:R-:W-:Y:S01]  /*1550*/  ULEA UR8, UR8, UR9, 0xd ;  /* 0x0000000908087291 */ /* 0x000fe2000f8e683f */
[----:B------:R-:W-:-:S02]  /*1560*/  CS2R R102, SRZ ;  /* 0x0000000000667805 */ /* 0x000fc4000001ff00 */
[----:B------:R-:W-:Y:S02]  /*1570*/  CS2R R88, SRZ ;  /* 0x0000000000587805 */ /* 0x000fe4000001ff00 */
[----:B------:R-:W-:Y:S01]  /*1580*/  CS2R R90, SRZ ;  /* 0x00000000005a7805 */ /* 0x000fe2000001ff00 */
[----:B------:R-:W-:Y:S01]  /*1590*/  UIADD3 UR8, UR8, 0x100, URZ ;  /* 0x0000010008087890 */ /* 0x000fe2000fffe03f */
[----:B------:R-:W-:Y:S02]  /*15a0*/  CS2R R92, SRZ ;  /* 0x00000000005c7805 */ /* 0x000fe4000001ff00 */
[----:B------:R-:W-:Y:S02]  /*15b0*/  CS2R R94, SRZ ;  /* 0x00000000005e7805 */ /* 0x000fe4000001ff00 */
[----:B------:R-:W-:Y:S01]  /*15c0*/  CS2R R80, SRZ ;  /* 0x0000000000507805 */ /* 0x000fe2000001ff00 */
[----:B------:R-:W-:Y:S01]  /*15d0*/  USHF.R.U32.HI UR8, URZ, 0x4, UR8 ;  /* 0x000000043f087899 */ /* 0x000fe20008011608 */
[----:B------:R-:W-:-:S02]  /*15e0*/  CS2R R82, SRZ ;  /* 0x0000000000527805 */ /* 0x000fc4000001ff00 */
[----:B------:R-:W-:Y:S02]  /*15f0*/  CS2R R84, SRZ ;  /* 0x0000000000547805 */ /* 0x000fe4000001ff00 */
[----:B------:R-:W-:Y:S01]  /*1600*/  CS2R R86, SRZ ;  /* 0x0000000000567805 */ /* 0x000fe2000001ff00 */
[----:B------:R-:W-:Y:S01]  /*1610*/  ULOP3.LUT UR10, UR8, 0x3fff, URZ, 0xc0, !UPT ;  /* 0x00003fff080a7892 */ /* 0x000fe2000f8ec03f */
        /* <DEDUP_REMOVED lines=23> */
[----:B--2---:R-:W-:Y:S02]  /*1790*/  CS2R R38, SRZ ;  /* 0x0000000000267805 */ /* 0x004fe4000001ff00 */
[----:B------:R-:W-:Y:S02]  /*17a0*/  CS2R R24, SRZ ;  /* 0x0000000000187805 */ /* 0x000fe4000001ff00 */
[----:B------:R-:W-:Y:S02]  /*17b0*/  CS2R R26, SRZ ;  /* 0x00000000001a7805 */ /* 0x000fe4000001ff00 */
[----:B------:R-:W-:Y:S02]  /*17c0*/  CS2R R28, SRZ ;  /* 0x00000000001c7805 */ /* 0x000fe4000001ff00 */
[----:B------:R-:W-:Y:S01]  /*17d0*/  CS2R R30, SRZ ;  /* 0x00000000001e7805 */ /* 0x000fe2000001ff00 */
[----:B------:R-:W-:Y:S06]  /*17e0*/  @!P0 BRA `(.L_x_17) ;  /* 0x0000001c00888947 */ /* 0x000fec0003800000 */
[----:B------:R-:W-:-:S13]  /*17f0*/  ISETP.NE.AND P1, PT, R172, 0x3, PT ;  /* 0x00000003ac00780c */ /* 0x000fda0003f25270 */
[----:B------:R-:W-:Y:S05]  /*1800*/  @!P1 BRA `(.L_x_18) ;  /* 0x0000000000049947 */ /* 0x000fea0003800000 */
[----:B------:R-:W-:Y:S01]  /*1810*/  BPT.TRAP 0x1 ;  /* 0x000000040000795c */ /* 0x000fe20000300000 */
.L_x_18:
[----:B------:R-:W-:Y:S01]  /*1820*/  ULEA UR6, UR5, UR9, 0x3 ;  /* 0x0000000905067291 */ /* 0x000fe2000f8e183f */
[----:B------:R-:W-:-:S05]  /*1830*/  IMAD.U32 R12, RZ, RZ, UR4 ;  /* 0x00000004ff0c7e24 */ /* 0x000fca000f8e00ff */
[----:B------:R-:W-:-:S04]  /*1840*/  SHF.L.U32 R12, R12, 0x1f, RZ ;  /* 0x0000001f0c0c7819 */ /* 0x000fc800000006ff */
[----:B------:R0:W1:Y:S01]  /*1850*/  SYNCS.PHASECHK.TRANS64.TRYWAIT P0, [UR6], R12 ;  /* 0x0000000cff0075a7 */ /* 0x0000620008000146 */
[----:B------:R-:W-:Y:S05]  /*1860*/  @!P1 BRA `(.L_x_19) ;  /* 0x0000000000049947 */ /* 0x000fea0003800000 */
[----:B------:R-:W-:Y:S01]  /*1870*/  BPT.TRAP 0x1 ;  /* 0x000000040000795c */ /* 0x000fe20000300000 */
.L_x_19:
[----:B-1----:R-:W-:Y:S05]  /*1880*/  @P0 BRA `(.L_x_20) ;  /* 0x0000000000080947 */ /* 0x002fea0003800000 */
[----:B------:R-:W1:Y:S02]  /*1890*/  SYNCS.PHASECHK.TRANS64.TRYWAIT P0, [UR6], R12 ;  /* 0x0000000cff0075a7 */ /* 0x000e640008000146 */
[----:B-1----:R-:W-:Y:S05]  /*18a0*/  @!P0 BRA `(.L_x_21) ;  /* 0x000000b800448947 */ /* 0x002fea0003800000 */
.L_x_20:
[----:B------:R-:W-:Y:S01]  /*18b0*/  UIADD3 UR6, UR9, 0x20100, URZ ;  /* 0x0002010009067890 */ /* 0x000fe2000fffe03f */
[----:B------:R-:W-:Y:S01]  /*18c0*/  WARPGROUP.ARRIVE ;  /* 0x00000000000079c5 */ /* 0x000fe20000000000 */
[----:B------:R-:W-:Y:S01]  /*18d0*/  ULOP3.LUT UR12, UR10, 0x10000, URZ, 0xfc, !UPT ;  /* 0x000100000a0c7892 */ /* 0x000fe2000f8efc3f */
[----:B01----:R-:W-:Y:S01]  /*18e0*/  CS2R R12, SRZ ;  /* 0x00000000000c7805 */ /* 0x003fe2000001ff00 */
[----:B------:R-:W-:Y:S01]  /*18f0*/  USHF.R.U32.HI UR6, URZ, 0x4, UR6 ;  /* 0x000000043f067899 */ /* 0x000fe20008011606 */
[----:B------:R-:W-:Y:S01]  /*1900*/  CS2R R14, SRZ ;  /* 0x00000000000e7805 */ /* 0x000fe2000001ff00 */
[----:B------:R-:W-:Y:S01]  /*1910*/  ULEA UR12, UR5, UR12, 0xc ;  /* 0x0000000c050c7291 */ /* 0x000fe2000f8e603f */
[----:B------:R-:W-:Y:S01]  /*1920*/  CS2R R16, SRZ ;  /* 0x0000000000107805 */ /* 0x000fe2000001ff00 */
[----:B------:R-:W-:Y:S01]  /*1930*/  ULOP3.LUT UR6, UR6, 0x3fff, URZ, 0xc0, !UPT ;  /* 0x00003fff06067892 */ /* 0x000fe2000f8ec03f */
[----:B------:R-:W-:Y:S01]  /*1940*/  CS2R R18, SRZ ;  /* 0x0000000000127805 */ /* 0x000fe2000001ff00 */
[----:B------:R-:W-:Y:S01]  /*1950*/  UMOV UR13, 0x40000040 ;  /* 0x40000040000d7882 */ /* 0x000fe20000000000 */
[----:B------:R-:W-:Y:S01]  /*1960*/  UMOV UR15, 0x40000040 ;  /* 0x40000040000f7882 */ /* 0x000fe20000000000 */
[----:B------:R-:W-:Y:S01]  /*1970*/  ULOP3.LUT UR6, UR6, 0x10000, URZ, 0xfc, !UPT ;  /* 0x0001000006067892 */ /* 0x000fe2000f8efc3f */
[----:B------:R-:W-:Y:S01]  /*1980*/  CS2R R20, SRZ ;  /* 0x0000000000147805 */ /* 0x000fe2000001ff00 */
[----:B------:R-:W-:Y:S01]  /*1990*/  UMOV UR16, UR12 ;  /* 0x0000000c00107c82 */ /* 0x000fe20008000000 */
[----:B------:R-:W-:Y:S01]  /*19a0*/  UMOV UR17, UR13 ;  /* 0x0000000d00117c82 */ /* 0x000fe20008000000 */
[----:B------:R-:W-:Y:S01]  /*19b0*/  UIMAD UR8, UR5, 0x500, UR6 ;  /* 0x00000500050878a4 */ /* 0x000fe2000f8e0206 */
[----:B------:R-:W-:Y:S01]  /*19c0*/  CS2R R22, SRZ ;  /* 0x0000000000167805 */ /* 0x000fe2000001ff00 */
[----:B------:R-:W-:Y:S01]  /*19d0*/  UIADD3 UR6, UR12, 0x400, URZ ;  /* 0x000004000c067890 */ /* 0x000fe2000fffe03f */
        /* <DEDUP_REMOVED lines=9> */
[----:B------:R-:W-:Y:S01]  /*1a70*/  UMOV UR14, UR8 ;  /* 0x00000008000e7c82 */ /* 0x000fe20008000000 */
[----:B------:R-:W-:Y:S01]  /*1a80*/  UMOV UR19, 0x40000040 ;  /* 0x4000004000137882 */ /* 0x000fe20000000000 */
[----:B------:R-:W-:Y:S01]  /*1a90*/  QGMMA.64x16x32.F32.E4M3.E4M3 R96, gdesc[UR12], RZ, !UPT ;  /* 0x002000000c6079f3 */ /* 0x000fe2000c7008ff */
[----:B------:R-:W-:Y:S01]  /*1aa0*/  UMOV UR20, UR12 ;  /* 0x0000000c00147c82 */ /* 0x000fe20008000000 */
        /* <DEDUP_REMOVED lines=11> */
[----:B------:R-:W-:Y:S01]  /*1b60*/  UIADD3 UR34, UR8, 0x202, URZ ;  /* 0x0000020208227890 */ /* 0x000fe2000fffe03f */
[----:B------:R-:W-:Y:S01]  /*1b70*/  CS2R R114, SRZ ;  /* 0x0000000000727805 */ /* 0x000fe2000001ff00 */
[----:B------:R-:W-:Y:S01]  /*1b80*/  UMOV UR35, 0x40000040 ;  /* 0x4000004000237882 */ /* 0x000fe20000000000 */
[----:B------:R-:W-:Y:S01]  /*1b90*/  QGMMA.64x16x32.F32.E4M3.E4M3 R32, gdesc[UR28], RZ, !UPT ;  /* 0x002000001c2079f3 */ /* 0x000fe2000c7008ff */
[----:B------:R-:W-:Y:S01]  /*1ba0*/  UMOV UR28, UR6 ;  /* 0x00000006001c7c82 */ /* 0x000fe20008000000 */
[----:B------:R-:W-:Y:S01]  /*1bb0*/  UMOV UR29, 0x40000040 ;  /* 0x40000040001d7882 */ /* 0x000fe20000000000 */
[----:B------:R-:W-:Y:S01]  /*1bc0*/  UMOV UR24, UR28 ;  /* 0x0000001c00187c82 */ /* 0x000fe20008000000 */
[----:B------:R-:W-:Y:S01]  /*1bd0*/  UMOV UR25, UR29 ;  /* 0x0000001d00197c82 */ /* 0x000fe20008000000 */
[----:B------:R-:W-:Y:S01]  /*1be0*/  QGMMA.64x16x32.F32.E4M3.E4M3 R24, gdesc[UR28], RZ, !UPT ;  /* 0x002000001c1879f3 */ /* 0x000fe2000c7008ff */
[----:B------:R-:W-:Y:S01]  /*1bf0*/  UMOV UR20, UR28 ;  /* 0x0000001c00147c82 */ /* 0x000fe20008000000 */
[----:B------:R-:W-:Y:S01]  /*1c00*/  UMOV UR21, UR29 ;  /* 0x0000001d00157c82 */ /* 0x000fe20008000000 */
[----:B------:R-:W-:Y:S01]  /*1c10*/  UMOV UR16, UR28 ;  /* 0x0000001c00107c82 */ /* 0x000fe20008000000 */
[----:B------:R-:W-:Y:S01]  /*1c20*/  QGMMA.64x16x32.F32.E4M3.E4M3 R40, gdesc[UR24], RZ, !UPT ;  /* 0x00200000182879f3 */ /* 0x000fe2000c7008ff */
[----:B------:R-:W-:Y:S01]  /*1c30*/  UMOV UR17, UR29 ;  /* 0x0000001d00117c82 */ /* 0x000fe20008000000 */
[----:B------:R-:W-:Y:S01]  /*1c40*/  UMOV UR30, UR14 ;  /* 0x0000000e001e7c82 */ /* 0x000fe20008000000 */
[----:B------:R-:W-:Y:S01]  /*1c50*/  UMOV UR31, UR15 ;  /* 0x0000000f001f7c82 */ /* 0x000fe20008000000 */
[----:B------:R-:W-:Y:S01]  /*1c60*/  QGMMA.64x16x32.F32.E4M3.E4M3 R56, gdesc[UR20], RZ, !UPT ;  /* 0x00200000143879f3 */ /* 0x000fe2000c7008ff */
[----:B------:R-:W-:Y:S01]  /*1c70*/  UIADD3 UR22, UR8, 0x82, URZ ;  /* 0x0000008208167890 */ /* 0x000fe2000fffe03f */
[----:B------:R-:W-:Y:S01]  /*1c80*/  CS2R R116, SRZ ;  /* 0x0000000000747805 */ /* 0x000fe2000001ff00 */
[----:B------:R-:W-:Y:S01]  /*1c90*/  UIADD3 UR26, UR8, 0x102, URZ ;  /* 0x00000102081a7890 */ /* 0x000fe2000fffe03f */
[----:B------:R-:W-:Y:S01]  /*1ca0*/  QGMMA.64x16x32.F32.E4M3.E4M3 R72, gdesc[UR16], RZ, !UPT ;  /* 0x00200000104879f3 */ /* 0x000fe2000c7008ff */
[----:B------:R-:W-:Y:S01]  /*1cb0*/  UIADD3 UR16, UR12, 0x2, URZ ;  /* 0x000000020c107890 */ /* 0x000fe2000fffe03f */
[----:B------:R-:W-:Y:S01]  /*1cc0*/  CS2R R118, SRZ ;  /* 0x0000000000767805 */ /* 0x000fe2000001ff00 */
[----:B------:R-:W-:Y:S01]  /*1cd0*/  UIADD3 UR18, UR8, 0x2, URZ ;  /* 0x0000000208127890 */ /* 0x000fe2000fffe03f */
[----:B------:R-:W-:Y:S01]  /*1ce0*/  QGMMA.64x16x32.F32.E4M3.E4M3 R88, gdesc[UR28], RZ, !UPT ;  /* 0x002000001c5879f3 */ /* 0x000fe2000c7008ff */
[----:B------:R-:W-:Y:S01]  /*1cf0*/  UIADD3 UR30, UR8, 0x182, URZ ;  /* 0x00000182081e7890 */ /* 0x000fe2000fffe03f */
[----:B------:R-:W-:Y:S01]  /*1d00*/  CS2R R120, SRZ ;  /* 0x0000000000787805 */ /* 0x000fe2000001ff00 */
[----:B------:R-:W-:Y:S01]  /*1d10*/  UMOV UR17, 0x40000040 ;  /* 0x4000004000117882 */ /* 0x000fe20000000000 */
[----:B------:R-:W-:Y:S01]  /*1d20*/  UMOV UR19, 0x40000040 ;  /* 0x4000004000137882 */ /* 0x000fe20000000000 */
[----:B------:R-:W-:Y:S01]  /*1d30*/  UIADD3 UR6, UR12, 0x402, URZ ;  /* 0x000004020c067890 */ /* 0x000fe2000fffe03f */
[----:B------:R-:W-:Y:S01]  /*1d40*/  CS2R R122, SRZ ;  /* 0x00000000007a7805 */ /* 0x000fe2000001ff00 */
[----:B------:R-:W-:Y:S01]  /*1d50*/  UMOV UR20, UR16 ;  /* 0x0000001000147c82 */ /* 0x000fe20008000000 */
[----:B------:R-:W-:Y:S01]  /*1d60*/  UMOV UR21, UR17 ;  /* 0x0000001100157c82 */ /* 0x000fe20008000000 */
[----:B------:R-:W-:Y:S01]  /*1d70*/  UMOV UR23, 0x40000040 ;  /* 0x4000004000177882 */ /* 0x000fe20000000000 */
[----:B------:R-:W-:Y:S01]  /*1d80*/  UMOV UR24, UR16 ;  /* 0x0000001000187c82 */ /* 0x000fe20008000000 */
[----:B------:R-:W-:Y:S01]  /*1d90*/  UMOV UR25, UR17 ;  /* 0x0000001100197c82 */ /* 0x000fe20008000000 */
[----:B------:R-:W-:Y:S01]  /*1da0*/  UMOV UR27, 0x40000040 ;  /* 0x40000040001b7882 */ /* 0x000fe20000000000 */
[----:B------:R-:W-:Y:S01]  /*1db0*/  UMOV UR28, UR16 ;  /* 0x00000010001c7c82 */ /* 0x000fe20008000000 */
[----:B------:R-:W-:Y:S01]  /*1dc0*/  UMOV UR29, UR17 ;  /* 0x00000011001d7c82 */ /* 0x000fe20008000000 */
[----:B------:R-:W-:Y:S01]  /*1dd0*/  QGMMA.64x16x32.F32.E4M3.E4M3 R96, gdesc[UR16], R96 ;  /* 0x00200000106079f3 */ /* 0x000fe20008700860 */
[----:B------:R-:W-:Y:S01]  /*1de0*/  UMOV UR31, 0x40000040 ;  /* 0x40000040001f7882 */ /* 0x000fe20000000000 */
[----:B------:R-:W-:Y:S01]  /*1df0*/  UMOV UR32, UR16 ;  /* 0x0000001000207c82 */ /* 0x000fe20008000000 */
[----:B------:R-:W-:Y:S01]  /*1e00*/  UMOV UR33, UR17 ;  /* 0x0000001100217c82 */ /* 0x000fe20008000000 */
[----:B------:R-:W-:Y:S01]  /*1e10*/  QGMMA.64x16x32.F32.E4M3.E4M3 R80, gdesc[UR20], R80 ;  /* 0x00200000145079f3 */ /* 0x000fe20008700850 */
[----:B------:R-:W-:Y:S01]  /*1e20*/  UIADD3 UR7, UR12, 0x406, URZ ;  /* 0x000004060c077890 */ /* 0x000fe2000fffe03f */
[----:B------:R-:W-:Y:S01]  /*1e30*/  CS2R R124, SRZ ;  /* 0x00000000007c7805 */ /* 0x000fe2000001ff00 */
[----:B------:R-:W-:Y:S01]  /*1e40*/  UIADD3 UR14, UR8, 0x486, URZ ;  /* 0x00000486080e7890 */ /* 0x000fe2000fffe03f */
[----:B------:R-:W-:Y:S01]  /*1e50*/  QGMMA.64x16x32.F32.E4M3.E4M3 R64, gdesc[UR24], R64 ;  /* 0x00200000184079f3 */ /* 0x000fe20008700840 */
[----:B------:R-:W-:Y:S01]  /*1e60*/  UMOV UR15, 0x40000040 ;  /* 0x40000040000f7882 */ /* 0x000fe20000000000 */
[----:B------:R-:W-:-:S02]  /*1e70*/  CS2R R126, SRZ ;  /* 0x00000000007e7805 */ /* 0x000fc4000001ff00 */
[----:B------:R-:W-:Y:S01]  /*1e80*/  CS2R R128, SRZ ;  /* 0x0000000000807805 */ /* 0x000fe2000001ff00 */
[----:B------:R-:W-:Y:S01]  /*1e90*/  QGMMA.64x16x32.F32.E4M3.E4M3 R48, gdesc[UR28], R48 ;  /* 0x002000001c3079f3 */ /* 0x000fe20008700830 */
[----:B------:R-:W-:Y:S02]  /*1ea0*/  CS2R R130, SRZ ;  /* 0x0000000000827805 */ /* 0x000fe4000001ff00 */
[----:B------:R-:W-:Y:S02]  /*1eb0*/  CS2R R132, SRZ ;  /* 0x0000000000847805 */ /* 0x000fe4000001ff00 */
[----:B------:R-:W-:Y:S01]  /*1ec0*/  CS2R R134, SRZ ;  /* 0x0000000000867805 */ /* 0x000fe2000001ff00 */
[----:B------:R-:W-:Y:S01]  /*1ed0*/  QGMMA.64x16x32.F32.E4M3.E4M3 R32, gdesc[UR32], R32 ;  /* 0x00200000202079f3 */ /* 0x000fe20008700820 */
[----:B------:R-:W-:Y:S01]  /*1ee0*/  UMOV UR32, UR6 ;  /* 0x0000000600207c82 */ /* 0x000fe20008000000 */
[----:B------:R-:W-:Y:S01]  /*1ef0*/  UMOV UR33, 0x40000040 ;  /* 0x4000004000217882 */ /* 0x000fe20000000000 */
[----:B------:R-:W-:Y:S01]  /*1f00*/  UMOV UR28, UR32 ;  /* 0x00000020001c7c82 */ /* 0x000fe20008000000 */
[----:B------:R-:W-:Y:S01]  /*1f10*/  UMOV UR29, UR33 ;  /* 0x00000021001d7c82 */ /* 0x000fe20008000000 */
[----:B------:R-:W-:Y:S01]  /*1f20*/  QGMMA.64x16x32.F32.E4M3.E4M3 R24, gdesc[UR32], R24 ;  /* 0x00200000201879f3 */ /* 0x000fe20008700818 */
[----:B------:R-:W-:Y:S01]  /*1f30*/  UMOV UR24, UR32 ;  /* 0x0000002000187c82 */ /* 0x000fe20008000000 */
[----:B------:R-:W-:Y:S01]  /*1f40*/  UMOV UR25, UR33 ;  /* 0x0000002100197c82 */ /* 0x000fe20008000000 */
[----:B------:R-:W-:Y:S01]  /*1f50*/  UMOV UR20, UR32 ;  /* 0x0000002000147c82 */ /* 0x000fe20008000000 */
[----:B------:R-:W-:Y:S01]  /*1f60*/  QGMMA.64x16x32.F32.E4M3.E4M3 R40, gdesc[UR28], R40 ;  /* 0x002000001c2879f3 */ /* 0x000fe20008700828 */
[----:B------:R-:W-:Y:S01]  /*1f70*/  UMOV UR21, UR33 ;  /* 0x0000002100157c82 */ /* 0x000fe20008000000 */
[----:B------:R-:W-:Y:S01]  /*1f80*/  UMOV UR16, UR32 ;  /* 0x0000002000107c82 */ /* 0x000fe20008000000 */
[----:B------:R-:W-:Y:S01]  /*1f90*/  UMOV UR17, UR33 ;  /* 0x0000002100117c82 */ /* 0x000fe20008000000 */
[----:B------:R-:W-:Y:S01]  /*1fa0*/  QGMMA.64x16x32.F32.E4M3.E4M3 R56, gdesc[UR24], R56 ;  /* 0x00200000183879f3 */ /* 0x000fe20008700838 */
[----:B------:R-:W-:Y:S01]  /*1fb0*/  UIADD3 UR26, UR8, 0x104, URZ ;  /* 0x00000104081a7890 */ /* 0x000fe2000fffe03f */
[----:B------:R-:W-:Y:S01]  /*1fc0*/  CS2R R136, SRZ ;  /* 0x0000000000887805 */ /* 0x000fe2000001ff00 */
[----:B------:R-:W-:Y:S01]  /*1fd0*/  UIADD3 UR30, UR8, 0x184, URZ ;  /* 0x00000184081e7890 */ /* 0x000fe2000fffe03f */
        /* <DEDUP_REMOVED lines=19> */
[----:B------:R-:W-:Y:S01]  /*2110*/  QGMMA.64x16x32.F32.E4M3.E4M3 R96, gdesc[UR16], R96 ;  /* 0x00200000106079f3 */ /* 0x000fe20008700860 */
        /* <DEDUP_REMOVED lines=8> */
[----:B------:R-:W-:-:S02]  /*21a0*/  CS2R R146, SRZ ;  /* 0x0000000000927805 */ /* 0x000fc4000001ff00 */
[----:B------:R-:W-:Y:S02]  /*21b0*/  CS2R R148, SRZ ;  /* 0x0000000000947805 */ /* 0x000fe4000001ff00 */
        /* <DEDUP_REMOVED lines=46> */
[----:B------:R-:W-:Y:S01]  /*24a0*/  UMOV UR35, 0x40000040 ;  /* 0x4000004000237882 */ /* 0x000fe20000000000 */
[----:B------:R-:W-:Y:S01]  /*24b0*/  UMOV UR6, 0x8 ;  /* 0x0000000800067882 */ /* 0x000fe20000000000 */
[----:B------:R-:W-:Y:S01]  /*24c0*/  CS2R R166, SRZ ;  /* 0x0000000000a67805 */ /* 0x000fe2000001ff00 */
[----:B------:R-:W-:Y:S01]  /*24d0*/  QGMMA.64x16x32.F32.E4M3.E4M3 R64, gdesc[UR24], R64 ;  /* 0x00200000184079f3 */ /* 0x000fe20008700840 */
[----:B------:R-:W-:-:S02]  /*24e0*/  CS2R R168, SRZ ;  /* 0x0000000000a87805 */ /* 0x000fc4000001ff00 */
[----:B------:R-:W-:Y:S01]  /*24f0*/  CS2R R170, SRZ ;  /* 0x0000000000aa7805 */ /* 0x000fe2000001ff00 */
[----:B------:R-:W-:Y:S04]  /*2500*/  QGMMA.64x16x32.F32.E4M3.E4M3 R48, gdesc[UR28], R48 ;  /* 0x002000001c3079f3 */ /* 0x000fe80008700830 */
        /* <DEDUP_REMOVED lines=14> */
[----:B------:R-:W-:-:S02]  /*25f0*/  UIADD3 UR26, UR8, 0x380, URZ ;  /* 0x00000380081a7890 */ /* 0x000fc4000fffe03f */
[----:B------:R-:W-:Y:S01]  /*2600*/  UIADD3 UR30, UR8, 0x400, URZ ;  /* 0x00000400081e7890 */ /* 0x000fe2000fffe03f */
[----:B------:R-:W-:Y:S01]  /*2610*/  QGMMA.64x16x32.F32.E4M3.E4M3 R72, gdesc[UR20], R72 ;  /* 0x00200000144879f3 */ /* 0x000fe20008700848 */
[----:B------:R-:W-:Y:S02]  /*2620*/  UIADD3 UR22, UR8, 0x300, URZ ;  /* 0x0000030008167890 */ /* 0x000fe4000fffe03f */
[----:B------:R-:W-:Y:S01]  /*2630*/  UIADD3 UR34, UR8, 0x480, URZ ;  /* 0x0000048008227890 */ /* 0x000fe2000fffe03f */
[----:B------:R-:W-:Y:S01]  /*2640*/  QGMMA.64x16x32.F32.E4M3.E4M3 R88, gdesc[UR16], R88 ;  /* 0x00200000105879f3 */ /* 0x000fe20008700858 */
[----:B------:R-:W-:Y:S02]  /*2650*/  UIADD3 UR16, UR12, 0x800, URZ ;  /* 0x000008000c107890 */ /* 0x000fe4000fffe03f */
[----:B------:R-:W-:Y:S01]  /*2660*/  UIADD3 UR18, UR8, 0x280, URZ ;  /* 0x0000028008127890 */ /* 0x000fe2000fffe03f */
[----:B------:R-:W-:Y:S01]  /*2670*/  UMOV UR17, 0x40000040 ;  /* 0x4000004000117882 */ /* 0x000fe20000000000 */
[----:B------:R-:W-:Y:S01]  /*2680*/  UMOV UR19, 0x40000040 ;  /* 0x4000004000137882 */ /* 0x000fe20000000000 */
[----:B------:R-:W-:-:S02]  /*2690*/  UIADD3 UR7, UR12, 0xc00, URZ ;  /* 0x00000c000c077890 */ /* 0x000fc4000fffe03f */
        /* <DEDUP_REMOVED lines=14> */
[----:B------:R-:W-:Y:S04]  /*2780*/  QGMMA.64x16x32.F32.E4M3.E4M3 R64, gdesc[UR24], R64 ;  /* 0x00200000184079f3 */ /* 0x000fe80008700840 */
        /* <DEDUP_REMOVED lines=107> */
[----:B------:R-:W-:-:S02]  /*2e40*/  UMOV UR21, UR17 ;  /* 0x0000001100157c82 */ /* 0x000fc40008000000 */
        /* <DEDUP_REMOVED lines=11> */
[----:B------:R-:W-:Y:S04]  /*2f00*/  QGMMA.64x16x32.F32.E4M3.E4M3 R80, gdesc[UR20], R80 ;  /* 0x00200000145079f3 */ /* 0x000fe80008700850 */
[----:B------:R-:W-:Y:S04]  /*2f10*/  QGMMA.64x16x32.F32.E4M3.E4M3 R64, gdesc[UR24], R64 ;  /* 0x00200000184079f3 */ /* 0x000fe80008700840 */
[----:B------:R-:W-:Y:S04]  /*2f20*/  QGMMA.64x16x32.F32.E4M3.E4M3 R48, gdesc[UR28], R48 ;  /* 0x002000001c3079f3 */ /* 0x000fe80008700830 */
[----:B------:R-:W-:Y:S01]  /*2f30*/  QGMMA.64x16x32.F32.E4M3.E4M3 R32, gdesc[UR12], R32 ;  /* 0x002000000c2079f3 */ /* 0x000fe20008700820 */
[----:B------:R-:W-:Y:S01]  /*2f40*/  UMOV UR12, UR7 ;  /* 0x00000007000c7c82 */ /* 0x000fe20008000000 */
[----:B------:R-:W-:Y:S01]  /*2f50*/  UMOV UR13, 0x40000040 ;  /* 0x40000040000d7882 */ /* 0x000fe20000000000 */
[----:B------:R-:W-:Y:S01]  /*2f60*/  UMOV UR28, UR12 ;  /* 0x0000000c001c7c82 */ /* 0x000fe20008000000 */
[----:B------:R-:W-:Y:S01]  /*2f70*/  UMOV UR29, UR13 ;  /* 0x0000000d001d7c82 */ /* 0x000fe20008000000 */
[----:B------:R-:W-:Y:S01]  /*2f80*/  ULDC UR7, c[0x0][0x50c] ;  /* 0x0001430000077ab9 */ /* 0x000fe20000000800 */
[----:B------:R-:W-:Y:S01]  /*2f90*/  QGMMA.64x16x32.F32.E4M3.E4M3 R24, gdesc[UR12], R24 ;  /* 0x002000000c1879f3 */ /* 0x000fe20008700818 */
[----:B------:R-:W-:Y:S01]  /*2fa0*/  UMOV UR24, UR12 ;  /* 0x0000000c00187c82 */ /* 0x000fe20008000000 */
[----:B------:R-:W-:Y:S01]  /*2fb0*/  UMOV UR25, UR13 ;  /* 0x0000000d00197c82 */ /* 0x000fe20008000000 */
[----:B------:R-:W-:Y:S01]  /*2fc0*/  UMOV UR20, UR12 ;  /* 0x0000000c00147c82 */ /* 0x000fe20008000000 */
[----:B------:R-:W-:Y:S01]  /*2fd0*/  QGMMA.64x16x32.F32.E4M3.E4M3 R40, gdesc[UR28], R40 ;  /* 0x002000001c2879f3 */ /* 0x000fe20008700828 */
[----:B------:R-:W-:Y:S01]  /*2fe0*/  UMOV UR21, UR13 ;  /* 0x0000000d00157c82 */ /* 0x000fe20008000000 */
[----:B------:R-:W-:-:S02]  /*2ff0*/  UISETP.NE.AND UP0, UPT, UR7, 0x8, UPT ;  /* 0x000000080700788c */ /* 0x000fc4000bf05270 */
[----:B------:R-:W-:Y:S01]  /*3000*/  QGMMA.64x16x32.F32.E4M3.E4M3 R56, gdesc[UR24], R56 ;  /* 0x00200000183879f3 */ /* 0x000fe20008700838 */
[----:B------:R-:W-:Y:S01]  /*3010*/  UMOV UR14, UR18 ;  /* 0x00000012000e7c82 */ /* 0x000fe20008000000 */
[----:B------:R-:W-:Y:S02]  /*3020*/  UMOV UR15, UR19 ;  /* 0x00000013000f7c82 */ /* 0x000fe40008000000 */
[----:B------:R-:W-:Y:S04]  /*3030*/  QGMMA.64x16x32.F32.E4M3.E4M3 R72, gdesc[UR20], R72 ;  /* 0x00200000144879f3 */ /* 0x000fe80008700848 */
[----:B------:R-:W-:Y:S01]  /*3040*/  QGMMA.64x16x32.F32.E4M3.E4M3 R88, gdesc[UR12], R88, gsb0 ;  /* 0x002000000c5879f3 */ /* 0x000fe20008000858 */
[----:B------:R-:W-:-:S06]  /*3050*/  USEL UR12, URZ, 0x1, UP0 ;  /* 0x000000013f0c7887 */ /* 0x000fcc0008000000 */
[----:B------:R-:W-:-:S13]  /*3060*/  ISETP.NE.AND P0, PT, RZ, UR12, PT ;  /* 0x0000000cff007c0c */ /* 0x000fda000bf05270 */
[----:B------:R-:W-:Y:S05]  /*3070*/  @!P0 BRA `(.L_x_22) ;  /* 0x0000000400488947 */ /* 0x000fea0003800000 */
[----:B------:R-:W-:Y:S02]  /*3080*/  WARPGROUP.DEPBAR.LE gsb0, 0x0 ;  /* 0x00008000000079c5 */ /* 0x000fe40000010000 */
[----:B------:R-:W-:-:S01]  /*3090*/  FADD R171, RZ, R96 ;  /* 0x00000060ffab7221 */ /* 0x000fc20000000000 */
[----:B------:R-:W-:Y:S01]  /*30a0*/  FADD R170, RZ, R97 ;  /* 0x00000061ffaa7221 */ /* 0x000fe20000000000 */
        /* <DEDUP_REMOVED lines=78> */
[----:B------:R-:W-:-:S06]  /*3590*/  UMOV UR6, URZ ;  /* 0x0000003f00067c82 */ /* 0x000fcc0008000000 */
.L_x_22:
[----:B------:R-:W-:Y:S01]  /*35a0*/  UIADD3 UR7, UR5, 0x1, URZ ;  /* 0x0000000105077890 */ /* 0x000fe2000fffe03f */
[----:B------:R-:W-:-:S03]  /*35b0*/  UMOV UR13, 0x1 ;  /* 0x00000001000d7882 */ /* 0x000fc60000000000 */
[----:B------:R-:W-:-:S04]  /*35c0*/  UISETP.NE.AND UP0, UPT, UR7, 0x2, UPT ;  /* 0x000000020700788c */ /* 0x000fc8000bf05270 */
[----:B------:R-:W-:Y:S02]  /*35d0*/  USEL UR8, URZ, 0x1, UP0 ;  /* 0x000000013f087887 */ /* 0x000fe40008000000 */
[----:B------:R-:W-:Y:S02]  /*35e0*/  USEL UR7, UR7, URZ, UP0 ;  /* 0x0000003f07077287 */ /* 0x000fe40008000000 */
[----:B------:R-:W-:-:S06]  /*35f0*/  ULOP3.LUT UR8, UR4, UR8, URZ, 0x3c, !UPT ;  /* 0x0000000804087292 */ /* 0x000fcc000f8e3c3f */
[----:B------:R-:W-:-:S07]  /*3600*/  IMAD.U32 R177, RZ, RZ, UR8 ;  /* 0x00000008ffb17e24 */ /* 0x000fce000f8e00ff */
.L_x_17:
[----:B------:R-:W-:-:S04]  /*3610*/  UISETP.LT.AND UP0, UPT, UR11, 0x1, UPT ;  /* 0x000000010b00788c */ /* 0x000fc8000bf01270 */
[----:B------:R-:W-:-:S04]  /*3620*/  USEL UR8, UR11, 0x1, UP0 ;  /* 0x000000010b087887 */ /* 0x000fc80008000000 */
[----:B------:R-:W-:-:S04]  /*3630*/  UIADD3 UR8, UR11, -UR8, URZ ;  /* 0x800000080b087290 */ /* 0x000fc8000fffe03f */
[----:B------:R-:W-:-:S06]  /*3640*/  UISETP.GE.AND UP0, UPT, UR8, 0x1, UPT ;  /* 0x000000010800788c */ /* 0x000fcc000bf06270 */
[----:B------:R-:W-:-:S13]  /*3650*/  PLOP3.LUT P0, PT, PT, PT, UP0, 0x80, 0x0 ;  /* 0x000000000000781c */ /* 0x000fda0003f0f008 */
[----:B------:R-:W-:Y:S05]  /*3660*/  @!P0 BRA `(.L_x_23) ;  /* 0x0000001c004c8947 */ /* 0x000fea0003800000 */
[----:B------:R-:W-:Y:S02]  /*3670*/  IMAD.U32 R174, RZ, RZ, UR5 ;  /* 0x00000005ffae7e24 */ /* 0x000fe4000f8e00ff */
[----:B------:R-:W-:Y:S01]  /*3680*/  IMAD.U32 R173, RZ, RZ, UR8 ;  /* 0x00000008ffad7e24 */ /* 0x000fe2000f8e00ff */
[----:B------:R-:W-:-:S06]  /*3690*/  ULDC UR8, c[0x0][0x50c] ;  /* 0x0001430000087ab9 */ /* 0x000fcc0000000800 */
.L_x_31:
[----:B------:R-:W-:-:S13]  /*36a0*/  ISETP.NE.AND P1, PT, R172, 0x3, PT ;  /* 0x00000003ac00780c */ /* 0x000fda0003f25270 */
[----:B------:R-:W-:Y:S05]  /*36b0*/  @!P1 BRA `(.L_x_24) ;  /* 0x0000000000049947 */ /* 0x000fea0003800000 */
[----:B------:R-:W-:Y:S01]  /*36c0*/  BPT.TRAP 0x1 ;  /* 0x000000040000795c */ /* 0x000fe20000300000 */
.L_x_24:
[----:B------:R-:W0:Y:S01]  /*36d0*/  S2UR UR14, SR_CgaCtaId ;  /* 0x00000000000e79c3 */ /* 0x000e220000008800 */
[----:B------:R-:W-:Y:S01]  /*36e0*/  UMOV UR9, 0x400 ;  /* 0x0000040000097882 */ /* 0x000fe20000000000 */
[----:B------:R-:W-:Y:S01]  /*36f0*/  SHF.L.U32 R175, R177, 0x1f, RZ ;  /* 0x0000001fb1af7819 */ /* 0x000fe200000006ff */
[----:B0-----:R-:W-:-:S04]  /*3700*/  ULEA UR9, UR14, UR9, 0x18 ;  /* 0x000000090e097291 */ /* 0x001fc8000f8ec03f */
[----:B------:R-:W-:-:S09]  /*3710*/  ULEA UR14, UR7, UR9, 0x3 ;  /* 0x00000009070e7291 */ /* 0x000fd2000f8e183f */
[----:B------:R0:W1:Y:S01]  /*3720*/  SYNCS.PHASECHK.TRANS64.TRYWAIT P0, [UR14], R175 ;  /* 0x000000afff0075a7 */ /* 0x000062000800014e */
[----:B------:R-:W-:Y:S05]  /*3730*/  @!P1 BRA `(.L_x_25) ;  /* 0x0000000000049947 */ /* 0x000fea0003800000 */
[----:B------:R-:W-:Y:S01]  /*3740*/  BPT.TRAP 0x1 ;  /* 0x000000040000795c */ /* 0x000fe20000300000 */
.L_x_25:
[----:B-1----:R-:W-:Y:S05]  /*3750*/  @P0 BRA `(.L_x_26) ;  /* 0x0000000000080947 */ /* 0x002fea0003800000 */
[----:B------:R-:W1:Y:S02]  /*3760*/  SYNCS.PHASECHK.TRANS64.TRYWAIT P0, [UR14], R175 ;  /* 0x000000afff0075a7 */ /* 0x000e64000800014e */
[----:B-1----:R-:W-:Y:S05]  /*3770*/  @!P0 BRA `(.L_x_27) ;  /* 0x0000009800a88947 */ /* 0x002fea0003800000 */
.L_x_26:
[----:B------:R-:W-:Y:S01]  /*3780*/  UIADD3 UR14, UR9, 0x20100, URZ ;  /* 0x00020100090e7890 */ /* 0x000fe2000fffe03f */
[----:B------:R-:W-:Y:S01]  /*3790*/  WARPGROUP.ARRIVE ;  /* 0x00000000000079c5 */ /* 0x000fe20000000000 */
[----:B------:R-:W-:Y:S02]  /*37a0*/  UISETP.NE.AND UP0, UPT, UR12, URZ, UPT ;  /* 0x0000003f0c00728c */ /* 0x000fe4000bf05270 */
[----:B------:R-:W-:Y:S02]  /*37b0*/  USHF.R.U32.HI UR14, URZ, 0x4, UR14 ;  /* 0x000000043f0e7899 */ /* 0x000fe4000801160e */
[----:B------:R-:W-:Y:S02]  /*37c0*/  USEL UR13, UR13, URZ, !UP0 ;  /* 0x0000003f0d0d7287 */ /* 0x000fe4000c000000 */
[----:B------:R-:W-:Y:S02]  /*37d0*/  ULOP3.LUT UR12, UR14, 0x3fff, URZ, 0xc0, !UPT ;  /* 0x00003fff0e0c7892 */ /* 0x000fe4000f8ec03f */
[----:B------:R-:W-:-:S02]  /*37e0*/  ULOP3.LUT UR15, UR10, 0x10000, URZ, 0xfc, !UPT ;  /* 0x000100000a0f7892 */ /* 0x000fc4000f8efc3f */
[----:B------:R-:W-:Y:S02]  /*37f0*/  ULOP3.LUT UR12, UR12, 0x10000, URZ, 0xfc, !UPT ;  /* 0x000100000c0c7892 */ /* 0x000fe4000f8efc3f */
[----:B------:R-:W-:Y:S02]  /*3800*/  UISETP.NE.U32.AND UP0, UPT, UR13, URZ, UPT ;  /* 0x0000003f0d00728c */ /* 0x000fe4000bf05070 */
[----:B------:R-:W-:Y:S02]  /*3810*/  UIMAD UR12, UR7, 0x500, UR12 ;  /* 0x00000500070c78a4 */ /* 0x000fe4000f8e020c */
[----:B------:R-:W-:Y:S02]  /*3820*/  ULEA UR14, UR7, UR15, 0xc ;  /* 0x0000000f070e7291 */ /* 0x000fe4000f8e603f */
[----:B------:R-:W-:Y:S01]  /*3830*/  UIADD3 UR22, UR12, 0x80, URZ ;  /* 0x000000800c167890 */ /* 0x000fe2000fffe03f */
[----:B------:R-:W-:Y:S01]  /*3840*/  UMOV UR17, 0x40000040 ;  /* 0x4000004000117882 */ /* 0x000fe20000000000 */
[----:B------:R-:W-:-:S03]  /*3850*/  UIADD3 UR26, UR12, 0x100, URZ ;  /* 0x000001000c1a7890 */ /* 0x000fc6000fffe03f */
[----:B------:R-:W-:Y:S01]  /*3860*/  UMOV UR16, UR14 ;  /* 0x0000000e00107c82 */ /* 0x000fe20008000000 */
[----:B------:R-:W-:Y:S01]  /*3870*/  UMOV UR18, UR12 ;  /* 0x0000000c00127c82 */ /* 0x000fe20008000000 */
[----:B------:R-:W-:Y:S01]  /*3880*/  UMOV UR19, 0x40000040 ;  /* 0x4000004000137882 */ /* 0x000fe20000000000 */
[----:B------:R-:W-:Y:S01]  /*3890*/  UIADD3 UR30, UR12, 0x180, URZ ;  /* 0x000001800c1e7890 */ /* 0x000fe2000fffe03f */
[----:B------:R-:W-:Y:S01]  /*38a0*/  QGMMA.64x16x32.F32.E4M3.E4M3 R96, gdesc[UR16], R96, UP0 ;  /* 0x00200000106079f3 */ /* 0x000fe2000bf00860 */
[----:B------:R-:W-:Y:S01]  /*38b0*/  UMOV UR20, UR16 ;  /* 0x0000001000147c82 */ /* 0x000fe20008000000 */
[----:B------:R-:W-:Y:S01]  /*38c0*/  UMOV UR21, UR17 ;  /* 0x0000001100157c82 */ /* 0x000fe20008000000 */
[----:B------:R-:W-:Y:S01]  /*38d0*/  UMOV UR23, 0x40000040 ;  /* 0x4000004000177882 */ /* 0x000fe20000000000 */
[----:B------:R-:W-:Y:S01]  /*38e0*/  UIADD3 UR34, UR12, 0x200, URZ ;  /* 0x000002000c227890 */ /* 0x000fe2000fffe03f */
[----:B------:R-:W-:Y:S01]  /*38f0*/  QGMMA.64x16x32.F32.E4M3.E4M3 R80, gdesc[UR20], R80, UP0 ;  /* 0x00200000145079f3 */ /* 0x000fe2000bf00850 */
[----:B------:R-:W-:Y:S01]  /*3900*/  UIADD3 UR13, UR14, 0x400, URZ ;  /* 0x000004000e0d7890 */ /* 0x000fe2000fffe03f */
[----:B------:R-:W-:Y:S01]  /*3910*/  UMOV UR24, UR16 ;  /* 0x0000001000187c82 */ /* 0x000fe20008000000 */
[----:B------:R-:W-:Y:S01]  /*3920*/  UMOV UR25, UR17 ;  /* 0x0000001100197c82 */ /* 0x000fe20008000000 */
[----:B------:R-:W-:Y:S01]  /*3930*/  UMOV UR27, 0x40000040 ;  /* 0x40000040001b7882 */ /* 0x000fe20000000000 */
[----:B------:R-:W-:Y:S01]  /*3940*/  UMOV UR28, UR16 ;  /* 0x00000010001c7c82 */ /* 0x000fe20008000000 */
[----:B------:R-:W-:Y:S01]  /*3950*/  UMOV UR29, UR17 ;  /* 0x00000011001d7c82 */ /* 0x000fe20008000000 */
[----:B------:R-:W-:Y:S01]  /*3960*/  UMOV UR31, 0x40000040 ;  /* 0x40000040001f7882 */ /* 0x000fe20000000000 */
[----:B------:R-:W-:Y:S01]  /*3970*/  QGMMA.64x16x32.F32.E4M3.E4M3 R64, gdesc[UR24], R64, UP0 ;  /* 0x00200000184079f3 */ /* 0x000fe2000bf00840 */
[----:B------:R-:W-:Y:S01]  /*3980*/  UMOV UR32, UR16 ;  /* 0x0000001000207c82 */ /* 0x000fe20008000000 */
[----:B------:R-:W-:Y:S01]  /*3990*/  UMOV UR33, UR17 ;  /* 0x0000001100217c82 */ /* 0x000fe20008000000 */
[----:B------:R-:W-:Y:S01]  /*39a0*/  UMOV UR35, 0x40000040 ;  /* 0x4000004000237882 */ /* 0x000fe20000000000 */
[----:B------:R-:W-:Y:S01]  /*39b0*/  QGMMA.64x16x32.F32.E4M3.E4M3 R48, gdesc[UR28], R48, UP0 ;  /* 0x002000001c3079f3 */ /* 0x000fe2000bf00830 */
[----:B------:R-:W-:Y:S01]  /*39c0*/  UIADD3 UR16, UR14, 0x2, URZ ;  /* 0x000000020e107890 */ /* 0x000fe2000fffe03f */
[----:B------:R-:W-:-:S02]  /*39d0*/  UMOV UR17, 0x40000040 ;  /* 0x4000004000117882 */ /* 0x000fc40000000000 */
[----:B------:R-:W-:Y:S01]  /*39e0*/  QGMMA.64x16x32.F32.E4M3.E4M3 R32, gdesc[UR32], R32, UP0 ;  /* 0x00200000202079f3 */ /* 0x000fe2000bf00820 */
[----:B------:R-:W-:Y:S01]  /*39f0*/  UMOV UR32, UR13 ;  /* 0x0000000d00207c82 */ /* 0x000fe20008000000 */
[----:B------:R-:W-:Y:S01]  /*3a00*/  UMOV UR33, 0x40000040 ;  /* 0x4000004000217882 */ /* 0x000fe20000000000 */
[----:B------:R-:W-:Y:S01]  /*3a10*/  UMOV UR28, UR32 ;  /* 0x00000020001c7c82 */ /* 0x000fe20008000000 */
[----:B------:R-:W-:Y:S01]  /*3a20*/  UMOV UR29, UR33 ;  /* 0x00000021001d7c82 */ /* 0x000fe20008000000 */
[----:B------:R-:W-:Y:S01]  /*3a30*/  QGMMA.64x16x32.F32.E4M3.E4M3 R24, gdesc[UR32], R24, UP0 ;  /* 0x00200000201879f3 */ /* 0x000fe2000bf00818 */
[----:B------:R-:W-:Y:S01]  /*3a40*/  UMOV UR24, UR32 ;  /* 0x0000002000187c82 */ /* 0x000fe20008000000 */
[----:B------:R-:W-:Y:S01]  /*3a50*/  UMOV UR25, UR33 ;  /* 0x0000002100197c82 */ /* 0x000fe20008000000 */
[----:B------:R-:W-:Y:S01]  /*3a60*/  UMOV UR20, UR32 ;  /* 0x0000002000147c82 */ /* 0x000fe20008000000 */
[----:B------:R-:W-:Y:S01]  /*3a70*/  QGMMA.64x16x32.F32.E4M3.E4M3 R40, gdesc[UR28], R40, UP0 ;  /* 0x002000001c2879f3 */ /* 0x000fe2000bf00828 */
[----:B------:R-:W-:Y:S01]  /*3a80*/  UMOV UR21, UR33 ;  /* 0x0000002100157c82 */ /* 0x000fe20008000000 */
[----:B------:R-:W-:Y:S01]  /*3a90*/  UMOV UR34, UR18 ;  /* 0x0000001200227c82 */ /* 0x000fe20008000000 */
[----:B------:R-:W-:Y:S01]  /*3aa0*/  UMOV UR35, UR19 ;  /* 0x0000001300237c82 */ /* 0x000fe20008000000 */
[----:B------:R-:W-:Y:S01]  /*3ab0*/  QGMMA.64x16x32.F32.E4M3.E4M3 R56, gdesc[UR24], R56, UP0 ;  /* 0x00200000183879f3 */ /* 0x000fe2000bf00838 */
[----:B------:R-:W-:-:S02]  /*3ac0*/  UIADD3 UR18, UR12, 0x2, URZ ;  /* 0x000000020c127890 */ /* 0x000fc4000fffe03f */
[----:B------:R-:W-:Y:S01]  /*3ad0*/  UIADD3 UR26, UR12, 0x102, URZ ;  /* 0x000001020c1a7890 */ /* 0x000fe2000fffe03f */
[----:B------:R-:W-:Y:S01]  /*3ae0*/  QGMMA.64x16x32.F32.E4M3.E4M3 R72, gdesc[UR20], R72, UP0 ;  /* 0x00200000144879f3 */ /* 0x000fe2000bf00848 */
[----:B------:R-:W-:Y:S01]  /*3af0*/  UIADD3 UR22, UR12, 0x82, URZ ;  /* 0x000000820c167890 */ /* 0x000fe2000fffe03f */
[----:B------:R-:W-:Y:S02]  /*3b00*/  UMOV UR19, 0x40000040 ;  /* 0x4000004000137882 */ /* 0x000fe40000000000 */
[----:B------:R-:W-:Y:S01]  /*3b10*/  QGMMA.64x16x32.F32.E4M3.E4M3 R88, gdesc[UR32], R88, UP0 ;  /* 0x00200000205879f3 */ /* 0x000fe2000bf00858 */
[----:B------:R-:W-:Y:S01]  /*3b20*/  UIADD3 UR30, UR12, 0x182, URZ ;  /* 0x000001820c1e7890 */ /* 0x000fe2000fffe03f */
[----:B------:R-:W-:Y:S01]  /*3b30*/  UMOV UR20, UR16 ;  /* 0x0000001000147c82 */ /* 0x000fe20008000000 */
[----:B------:R-:W-:Y:S01]  /*3b40*/  UMOV UR21, UR17 ;  /* 0x0000001100157c82 */ /* 0x000fe20008000000 */
[----:B------:R-:W-:Y:S01]  /*3b50*/  UMOV UR23, 0x40000040 ;  /* 0x4000004000177882 */ /* 0x000fe20000000000 */
[----:B------:R-:W-:-:S02]  /*3b60*/  UIADD3 UR34, UR12, 0x202, URZ ;  /* 0x000002020c227890 */ /* 0x000fc4000fffe03f */
[----:B------:R-:W-:Y:S01]  /*3b70*/  UIADD3 UR13, UR14, 0x402, URZ ;  /* 0x000004020e0d7890 */ /* 0x000fe2000fffe03f */
[----:B------:R-:W-:Y:S01]  /*3b80*/  QGMMA.64x16x32.F32.E4M3.E4M3 R96, gdesc[UR16], R96 ;  /* 0x00200000106079f3 */ /* 0x000fe20008700860 */
[----:B------:R-:W-:Y:S01]  /*3b90*/  UMOV UR24, UR16 ;  /* 0x0000001000187c82 */ /* 0x000fe20008000000 */
[----:B------:R-:W-:Y:S01]  /*3ba0*/  UMOV UR25, UR17 ;  /* 0x0000001100197c82 */ /* 0x000fe20008000000 */
[----:B------:R-:W-:Y:S01]  /*3bb0*/  UMOV UR27, 0x40000040 ;  /* 0x40000040001b7882 */ /* 0x000fe20000000000 */
[----:B------:R-:W-:Y:S01]  /*3bc0*/  UMOV UR28, UR16 ;  /* 0x00000010001c7c82 */ /* 0x000fe20008000000 */
[----:B------:R-:W-:Y:S01]  /*3bd0*/  QGMMA.64x16x32.F32.E4M3.E4M3 R80, gdesc[UR20], R80 ;  /* 0x00200000145079f3 */ /* 0x000fe20008700850 */
[----:B------:R-:W-:Y:S01]  /*3be0*/  UMOV UR29, UR17 ;  /* 0x00000011001d7c82 */ /* 0x000fe20008000000 */
[----:B------:R-:W-:Y:S01]  /*3bf0*/  UMOV UR31, 0x40000040 ;  /* 0x40000040001f7882 */ /* 0x000fe20000000000 */
[----:B------:R-:W-:Y:S01]  /*3c00*/  UMOV UR32, UR16 ;  /* 0x0000001000207c82 */ /* 0x000fe20008000000 */
[----:B------:R-:W-:Y:S01]  /*3c10*/  UMOV UR33, UR17 ;  /* 0x0000001100217c82 */ /* 0x000fe20008000000 */
[----:B------:R-:W-:Y:S01]  /*3c20*/  UMOV UR35, 0x40000040 ;  /* 0x4000004000237882 */ /* 0x000fe20000000000 */
[----:B------:R-:W-:Y:S01]  /*3c30*/  UMOV UR15, 0x40000040 ;  /* 0x40000040000f7882 */ /* 0x000fe20000000000 */
[----:B------:R-:W-:Y:S01]  /*3c40*/  UIADD3 UR6, UR6, 0x8, URZ ;  /* 0x0000000806067890 */ /* 0x000fe2000fffe03f */
[----:B------:R-:W-:Y:S03]  /*3c50*/  QGMMA.64x16x32.F32.E4M3.E4M3 R64, gdesc[UR24], R64 ;  /* 0x00200000184079f3 */ /* 0x000fe60008700840 */
[----:B------:R-:W-:Y:S01]  /*3c60*/  UISETP.NE.AND UP0, UPT, UR6, UR8, UPT ;  /* 0x000000080600728c */ /* 0x000fe2000bf05270 */
        /* <DEDUP_REMOVED lines=18> */
[----:B------:R-:W-:Y:S01]  /*3d90*/  UIADD3 UR22, UR12, 0x84, URZ ;  /* 0x000000840c167890 */ /* 0x000fe2000fffe03f */
[----:B------:R-:W-:Y:S02]  /*3da0*/  UMOV UR23, 0x40000040 ;  /* 0x4000004000177882 */ /* 0x000fe40000000000 */
[----:B------:R-:W-:Y:S01]  /*3db0*/  QGMMA.64x16x32.F32.E4M3.E4M3 R88, gdesc[UR16], R88 ;  /* 0x00200000105879f3 */ /* 0x000fe20008700858 */
[----:B------:R-:W-:Y:S02]  /*3dc0*/  UIADD3 UR16, UR14, 0x4, URZ ;  /* 0x000000040e107890 */ /* 0x000fe4000fffe03f */
[----:B------:R-:W-:Y:S01]  /*3dd0*/  UIADD3 UR18, UR12, 0x4, URZ ;  /* 0x000000040c127890 */ /* 0x000fe2000fffe03f */
[----:B------:R-:W-:Y:S01]  /*3de0*/  UMOV UR17, 0x40000040 ;  /* 0x4000004000117882 */ /* 0x000fe20000000000 */
[----:B------:R-:W-:Y:S01]  /*3df0*/  UMOV UR19, 0x40000040 ;  /* 0x4000004000137882 */ /* 0x000fe20000000000 */
[----:B------:R-:W-:-:S02]  /*3e00*/  UMOV UR21, UR17 ;  /* 0x0000001100157c82 */ /* 0x000fc40008000000 */
[----:B------:R-:W-:Y:S01]  /*3e10*/  UMOV UR20, UR16 ;  /* 0x0000001000147c82 */ /* 0x000fe20008000000 */
[----:B------:R-:W-:Y:S02]  /*3e20*/  UIADD3 UR34, UR12, 0x204, URZ ;  /* 0x000002040c227890 */ /* 0x000fe4000fffe03f */
[----:B------:R-:W-:Y:S01]  /*3e30*/  UIADD3 UR13, UR14, 0x404, URZ ;  /* 0x000004040e0d7890 */ /* 0x000fe2000fffe03f */
        /* <DEDUP_REMOVED lines=203> */
[----:B------:R-:W-:Y:S01]  /*4af0*/  UIADD3 UR30, UR12, 0x486, URZ ;  /* 0x000004860c1e7890 */ /* 0x000fe2000fffe03f */
[----:B------:R-:W-:Y:S02]  /*4b00*/  UMOV UR24, UR16 ;  /* 0x0000001000187c82 */ /* 0x000fe40008000000 */
[----:B------:R-:W-:Y:S01]  /*4b10*/  QGMMA.64x16x32.F32.E4M3.E4M3 R96, gdesc[UR16], R96 ;  /* 0x00200000106079f3 */ /* 0x000fe20008700860 */
[----:B------:R-:W-:Y:S01]  /*4b20*/  UMOV UR25, UR17 ;  /* 0x0000001100197c82 */ /* 0x000fe20008000000 */
[----:B------:R-:W-:Y:S01]  /*4b30*/  UMOV UR27, 0x40000040 ;  /* 0x40000040001b7882 */ /* 0x000fe20000000000 */
[----:B------:R-:W-:Y:S01]  /*4b40*/  UMOV UR12, UR16 ;  /* 0x00000010000c7c82 */ /* 0x000fe20008000000 */
[----:B------:R-:W-:Y:S01]  /*4b50*/  QGMMA.64x16x32.F32.E4M3.E4M3 R80, gdesc[UR20], R80 ;  /* 0x00200000145079f3 */ /* 0x000fe20008700850 */
[----:B------:R-:W-:Y:S01]  /*4b60*/  UIADD3 UR20, UR14, 0xc06, URZ ;  /* 0x00000c060e147890 */ /* 0x000fe2000fffe03f */
[----:B------:R-:W-:-:S02]  /*4b70*/  UMOV UR13, UR17 ;  /* 0x00000011000d7c82 */ /* 0x000fc40008000000 */
[----:B------:R-:W-:Y:S01]  /*4b80*/  UMOV UR14, UR28 ;  /* 0x0000001c000e7c82 */ /* 0x000fe20008000000 */
[----:B------:R-:W-:Y:S01]  /*4b90*/  UMOV UR28, UR16 ;  /* 0x00000010001c7c82 */ /* 0x000fe20008000000 */
[----:B------:R-:W-:Y:S01]  /*4ba0*/  UMOV UR29, UR17 ;  /* 0x00000011001d7c82 */ /* 0x000fe20008000000 */
[----:B------:R-:W-:Y:S01]  /*4bb0*/  QGMMA.64x16x32.F32.E4M3.E4M3 R64, gdesc[UR24], R64 ;  /* 0x00200000184079f3 */ /* 0x000fe20008700840 */
[----:B------:R-:W-:-:S03]  /*4bc0*/  UMOV UR31, 0x40000040 ;  /* 0x40000040001f7882 */ /* 0x000fc60000000000 */
        /* <DEDUP_REMOVED lines=15> */
[----:B------:R-:W-:-:S03]  /*4cc0*/  USEL UR12, URZ, 0x1, UP0 ;  /* 0x000000013f0c7887 */ /* 0x000fc60008000000 */
[----:B------:R-:W-:Y:S03]  /*4cd0*/  QGMMA.64x16x32.F32.E4M3.E4M3 R72, gdesc[UR20], R72 ;  /* 0x00200000144879f3 */ /* 0x000fe60008700848 */
[----:B------:R-:W-:Y:S01]  /*4ce0*/  ISETP.NE.AND P0, PT, RZ, UR12, PT ;  /* 0x0000000cff007c0c */ /* 0x000fe2000bf05270 */
[----:B------:R-:W-:Y:S03]  /*4cf0*/  QGMMA.64x16x32.F32.E4M3.E4M3 R88, gdesc[UR16], R88, gsb0 ;  /* 0x00200000105879f3 */ /* 0x000fe60008000858 */
[----:B------:R-:W-:-:S09]  /*4d00*/  WARPGROUP.DEPBAR.LE gsb0, 0x1 ;  /* 0x00008000000079c5 */ /* 0x000fd20000010100 */
[----:B------:R-:W-:Y:S05]  /*4d10*/  @!P0 BRA `(.L_x_28) ;  /* 0x0000000400488947 */ /* 0x000fea0003800000 */
[----:B------:R-:W-:Y:S02]  /*4d20*/  WARPGROUP.DEPBAR.LE gsb0, 0x0 ;  /* 0x00008000000079c5 */ /* 0x000fe40000010000 */
[----:B------:R-:W-:-:S01]  /*4d30*/  FADD R171, R96, R171 ;  /* 0x000000ab60ab7221 */ /* 0x000fc20000000000 */
[----:B------:R-:W-:Y:S01]  /*4d40*/  FADD R170, R97, R170 ;  /* 0x000000aa61aa7221 */ /* 0x000fe20000000000 */
        /* <DEDUP_REMOVED lines=78> */
[----:B------:R-:W-:-:S06]  /*5230*/  UMOV UR6, URZ ;  /* 0x0000003f00067c82 */ /* 0x000fcc0008000000 */
.L_x_28:
[----:B------:R-:W-:Y:S05]  /*5240*/  @!P1 BRA `(.L_x_29) ;  /* 0x0000000000049947 */ /* 0x000fea0003800000 */
[----:B------:R-:W-:Y:S01]  /*5250*/  BPT.TRAP 0x1 ;  /* 0x000000040000795c */ /* 0x000fe20000300000 */
.L_x_29:
[----:B------:R-:W-:-:S13]  /*5260*/  ISETP.NE.AND P0, PT, R5, RZ, PT ;  /* 0x000000ff0500720c */ /* 0x000fda0003f05270 */
[----:B01----:R-:W-:-:S05]  /*5270*/  @P0 LEA R175, R174, UR9, 0x3 ;  /* 0x00000009aeaf0c11 */ /* 0x003fca000f8e18ff */
[----:B------:R-:W-:-:S05]  /*5280*/  @P0 VIADD R175, R175, 0x10 ;  /* 0x00000010afaf0836 */ /* 0x000fca0000000000 */
[----:B------:R-:W-:-:S04]  /*5290*/  @P0 PRMT R175, R6, 0x654, R175 ;  /* 0x0000065406af0816 */ /* 0x000fc800000000af */
[----:B------:R0:W-:Y:S01]  /*52a0*/  @P0 SYNCS.ARRIVE.TRANS64.RED.A1T0 RZ, [R175+URZ], RZ ;  /* 0x000000ffafff09a7 */ /* 0x0001e2000810043f */
[----:B------:R-:W-:-:S13]  /*52b0*/  ISETP.GT.U32.AND P0, PT, R4, 0x1, PT ;  /* 0x000000010400780c */ /* 0x000fda0003f04070 */
[----:B0-----:R-:W-:Y:S05]  /*52c0*/  @P0 BRA `(.L_x_30) ;  /* 0x0000000000040947 */ /* 0x001fea0003800000 */
[----:B------:R-:W-:Y:S01]  /*52d0*/  BPT.TRAP 0x1 ;  /* 0x000000040000795c */ /* 0x000fe20000300000 */
.L_x_30:
[----:B------:R-:W-:Y:S01]  /*52e0*/  UIADD3 UR7, UR7, 0x1, URZ ;  /* 0x0000000107077890 */ /* 0x000fe2000fffe03f */
[C---:B------:R-:W-:Y:S01]  /*52f0*/  ISETP.GT.AND P1, PT, R173.reuse, 0x1, PT ;  /* 0x00000001ad00780c */ /* 0x040fe20003f24270 */
[----:B------:R-:W-:Y:S02]  /*5300*/  VIADD R174, R174, 0x1 ;  /* 0x00000001aeae7836 */ /* 0x000fe40000000000 */
[----:B------:R-:W-:Y:S01]  /*5310*/  UISETP.NE.AND UP0, UPT, UR7, 0x2, UPT ;  /* 0x000000020700788c */ /* 0x000fe2000bf05270 */
[----:B------:R-:W-:Y:S02]  /*5320*/  VIADD R173, R173, 0xffffffff ;  /* 0xffffffffadad7836 */ /* 0x000fe40000000000 */
[C---:B------:R-:W-:Y:S01]  /*5330*/  ISETP.NE.AND P0, PT, R174.reuse, 0x2, PT ;  /* 0x00000002ae00780c */ /* 0x040fe20003f05270 */
[----:B------:R-:W-:Y:S02]  /*5340*/  USEL UR13, URZ, 0x1, UP0 ;  /* 0x000000013f0d7887 */ /* 0x000fe40008000000 */
[----:B------:R-:W-:Y:S01]  /*5350*/  USEL UR7, UR7, URZ, UP0 ;  /* 0x0000003f07077287 */ /* 0x000fe20008000000 */
[----:B------:R-:W-:-:S03]  /*5360*/  SEL R174, R174, RZ, P0 ;  /* 0x000000ffaeae7207 */ /* 0x000fc60000000000 */
[----:B------:R-:W-:Y:S01]  /*5370*/  LOP3.LUT R177, R177, UR13, RZ, 0x3c, !PT ;  /* 0x0000000db1b17c12 */ /* 0x000fe2000f8e3cff */
[----:B------:R-:W-:Y:S01]  /*5380*/  UMOV UR13, 0x1 ;  /* 0x00000001000d7882 */ /* 0x000fe20000000000 */
[----:B------:R-:W-:Y:S06]  /*5390*/  @P1 BRA `(.L_x_31) ;  /* 0xffffffe000c01947 */ /* 0x000fec000383ffff */
.L_x_23:
[----:B------:R-:W-:Y:S01]  /*53a0*/  UISETP.NE.AND UP0, UPT, UR6, URZ, UPT ;  /* 0x0000003f0600728c */ /* 0x000fe2000bf05270 */
[----:B------:R-:W0:Y:S03]  /*53b0*/  LDC R173, c[0x0][0x28c] ;  /* 0x0000a300ffad7b82 */ /* 0x000e260000000800 */
[----:B------:R-:W-:-:S06]  /*53c0*/  USEL UR6, URZ, 0x1, !UP0 ;  /* 0x000000013f067887 */ /* 0x000fcc000c000000 */
[----:B------:R-:W-:Y:S02]  /*53d0*/  ISETP.NE.AND P0, PT, RZ, UR6, PT ;  /* 0x00000006ff007c0c */ /* 0x000fe4000bf05270 */
[----:B0-----:R-:W-:-:S11]  /*53e0*/  ISETP.GE.AND P1, PT, R173, 0x1, PT ;  /* 0x00000001ad00780c */ /* 0x001fd60003f26270 */
[----:B------:R-:W-:Y:S05]  /*53f0*/  @!P0 BRA `(.L_x_32) ;  /* 0x0000000400448947 */ /* 0x000fea0003800000 */
[----:B------:R-:W-:Y:S02]  /*5400*/  WARPGROUP.DEPBAR.LE gsb0, 0x0 ;  /* 0x00008000000079c5 */ /* 0x000fe40000010000 */
[----:B------:R-:W-:Y:S01]  /*5410*/  FADD R171, R96, R171 ;  /* 0x000000ab60ab7221 */ /* 0x000fe20000000000 */
        /* <DEDUP_REMOVED lines=78> */
[----:B------:R-:W-:-:S07]  /*5900*/  FADD R12, R12, R31 ;  /* 0x0000001f0c0c7221 */ /* 0x000fce0000000000 */
.L_x_32:
[----:B------:R-:W-:Y:S02]  /*5910*/  WARPGROUP.DEPBAR.LE gsb0, 0x0 ;  /* 0x00008000000079c5 */ /* 0x000fe40000010000 */
[----:B------:R-:W-:Y:S05]  /*5920*/  @!P1 BRA `(.L_x_33) ;  /* 0x0000000000489947 */ /* 0x000fea0003800000 */
[----:B------:R-:W-:-:S13]  /*5930*/  ISETP.NE.AND P0, PT, R172, 0x3, PT ;  /* 0x00000003ac00780c */ /* 0x000fda0003f05270 */
[----:B------:R-:W-:Y:S05]  /*5940*/  @!P0 BRA `(.L_x_34) ;  /* 0x0000000000048947 */ /* 0x000fea0003800000 */
[----:B------:R-:W-:Y:S01]  /*5950*/  BPT.TRAP 0x1 ;  /* 0x000000040000795c */ /* 0x000fe20000300000 */
.L_x_34:
[----:B------:R-:W-:Y:S01]  /*5960*/  ISETP.NE.AND P0, PT, R5, RZ, PT ;  /* 0x000000ff0500720c */ /* 0x000fe20003f05270 */
[----:B------:R-:W-:Y:S01]  /*5970*/  UISETP.LT.AND UP1, UPT, UR11, 0x1, UPT ;  /* 0x000000010b00788c */ /* 0x000fe2000bf21270 */
[----:B------:R-:W-:-:S11]  /*5980*/  IMAD.U32 R25, RZ, RZ, UR9 ;  /* 0x00000009ff197e24 */ /* 0x000fd6000f8e00ff */
[----:B------:R-:W-:-:S05]  /*5990*/  VOTEU.ANY UP0, P0 ;  /* 0x00000000003f7886 */ /* 0x000fca0000000100 */
[----:B------:R-:W-:-:S04]  /*59a0*/  @UP0 USEL UR6, UR11, 0x1, UP1 ;  /* 0x000000010b060887 */ /* 0x000fc80008800000 */
[----:B------:R-:W-:-:S06]  /*59b0*/  @UP0 UIADD3 UR6, UR5, UR11, -UR6 ;  /* 0x0000000b05060290 */ /* 0x000fcc000fffe806 */
[----:B------:R-:W-:-:S04]  /*59c0*/  IMAD.U32 R24, RZ, RZ, UR6 ;  /* 0x00000006ff187e24 */ /* 0x000fc8000f8e00ff */
[----:B------:R-:W-:-:S05]  /*59d0*/  @P0 IMAD.SHL.U32 R24, R24, 0x8, RZ ;  /* 0x0000000818180824 */ /* 0x000fca00078e00ff */
[----:B------:R-:W-:-:S04]  /*59e0*/  @P0 LOP3.LUT R24, R24, 0x8, RZ, 0xc0, !PT ;  /* 0x0000000818180812 */ /* 0x000fc800078ec0ff */
[----:B------:R-:W-:-:S04]  /*59f0*/  @P0 IADD3 R25, R25, 0x10, R24 ;  /* 0x0000001019190810 */ /* 0x000fc80007ffe018 */
[----:B------:R-:W-:-:S04]  /*5a00*/  @P0 PRMT R25, R6, 0x654, R25 ;  /* 0x0000065406190816 */ /* 0x000fc80000000019 */
[----:B------:R0:W-:Y:S01]  /*5a10*/  @P0 SYNCS.ARRIVE.TRANS64.RED.A1T0 RZ, [R25+URZ], RZ ;  /* 0x000000ff19ff09a7 */ /* 0x0001e2000810043f */
[----:B------:R-:W-:-:S13]  /*5a20*/  ISETP.GT.U32.AND P0, PT, R4, 0x1, PT ;  /* 0x000000010400780c */ /* 0x000fda0003f04070 */
[----:B0-----:R-:W-:Y:S05]  /*5a30*/  @P0 BRA `(.L_x_33) ;  /* 0x0000000000040947 */ /* 0x001fea0003800000 */
[----:B------:R-:W-:Y:S01]  /*5a40*/  BPT.TRAP 0x1 ;  /* 0x000000040000795c */ /* 0x000fe20000300000 */
.L_x_33:
[----:B------:R-:W0:Y:S01]  /*5a50*/  LDC R28, c[0x0][0x288] ;  /* 0x0000a200ff1c7b82 */ /* 0x000e220000000800 */
[----:B------:R-:W-:Y:S01]  /*5a60*/  IMAD R37, R8, 0x50, RZ ;  /* 0x0000005008257824 */ /* 0x000fe200078e02ff */
[--C-:B------:R-:W-:Y:S01]  /*5a70*/  SHF.R.U32.HI R24, RZ, 0x2, R0.reuse ;  /* 0x00000002ff187819 */ /* 0x100fe20000011600 */
[C---:B------:R-:W-:Y:S01]  /*5a80*/  IMAD.SHL.U32 R42, R9.reuse, 0x100, RZ ;  /* 0x00000100092a7824 */ /* 0x040fe200078e00ff */
[C---:B------:R-:W-:Y:S01]  /*5a90*/  LOP3.LUT R26, R0.reuse, 0x60, RZ, 0xc0, !PT ;  /* 0x00000060001a7812 */ /* 0x040fe200078ec0ff */
[----:B------:R-:W-:Y:S01]  /*5aa0*/  ULDC UR6, c[0x0][0x284] ;  /* 0x0000a10000067ab9 */ /* 0x000fe20000000800 */
[----:B------:R-:W-:Y:S01]  /*5ab0*/  SHF.R.U32.HI R27, RZ, 0x7, R0 ;  /* 0x00000007ff1b7819 */ /* 0x000fe20000011600 */
[----:B------:R-:W-:Y:S01]  /*5ac0*/  IMAD.SHL.U32 R32, R0, 0x2, RZ ;  /* 0x0000000200207824 */ /* 0x000fe200078e00ff */
[----:B------:R-:W-:Y:S01]  /*5ad0*/  LOP3.LUT R25, R24, 0x7, RZ, 0xc0, !PT ;  /* 0x0000000718197812 */ /* 0x000fe200078ec0ff */
[----:B------:R-:W-:Y:S01]  /*5ae0*/  IMAD.WIDE R8, R9, 0x100, RZ ;  /* 0x0000010009087825 */ /* 0x000fe200078e02ff */
[----:B------:R-:W-:-:S02]  /*5af0*/  SHF.R.U32.HI R26, RZ, 0x1, R26 ;  /* 0x00000001ff1a7819 */ /* 0x000fc4000001161a */
[----:B------:R-:W-:Y:S01]  /*5b00*/  LOP3.LUT R24, R27, 0x1, RZ, 0xc0, !PT ;  /* 0x000000011b187812 */ /* 0x000fe200078ec0ff */
[----:B------:R-:W-:Y:S01]  /*5b10*/  IMAD.MOV.U32 R36, RZ, RZ, -0x1 ;  /* 0xffffffffff247424 */ /* 0x000fe200078e00ff */
[----:B------:R-:W-:Y:S02]  /*5b20*/  IADD3 R29, RZ, -R26, -R25 ;  /* 0x8000001aff1d7210 */ /* 0x000fe40007ffe819 */
[----:B------:R-:W-:Y:S01]  /*5b30*/  LOP3.LUT R27, R0, 0x3, RZ, 0xc0, !PT ;  /* 0x00000003001b7812 */ /* 0x000fe200078ec0ff */
[C---:B------:R-:W-:Y:S01]  /*5b40*/  IMAD.SHL.U32 R30, R24.reuse, 0x40, RZ ;  /* 0x00000040181e7824 */ /* 0x040fe200078e00ff */
[----:B------:R-:W-:Y:S01]  /*5b50*/  LOP3.LUT R32, R37, 0x6, R32, 0xf8, !PT ;  /* 0x0000000625207812 */ /* 0x000fe200078ef820 */
[----:B------:R-:W-:-:S03]  /*5b60*/  IMAD R29, R24, -0x40, R29 ;  /* 0xffffffc0181d7824 */ /* 0x000fc600078e021d */
[----:B------:R-:W-:Y:S02]  /*5b70*/  LOP3.LUT R25, R30, 0x40, R25, 0xe2, !PT ;  /* 0x000000401e197812 */ /* 0x000fe400078ee219 */
[----:B0-----:R-:W-:Y:S01]  /*5b80*/  ISETP.GE.AND P0, PT, R37, R28, PT ;  /* 0x0000001c2500720c */ /* 0x001fe20003f06270 */
[----:B------:R-:W-:Y:S01]  /*5b90*/  IMAD R24, R27, -0x2, R28 ;  /* 0xfffffffe1b187824 */ /* 0x000fe200078e021c */
[----:B------:R-:W-:Y:S02]  /*5ba0*/  LOP3.LUT R45, R8, R25, R26, 0xfe, !PT ;  /* 0x00000019082d7212 */ /* 0x000fe400078efe1a */
[----:B------:R-:W-:Y:S01]  /*5bb0*/  ISETP.GE.OR P0, PT, R42, UR6, P0 ;  /* 0x000000062a007c0c */ /* 0x000fe20008706670 */
[----:B------:R-:W-:Y:S01]  /*5bc0*/  IMAD.IADD R37, R24, 0x1, -R37 ;  /* 0x0000000118257824 */ /* 0x000fe200078e0a25 */
[----:B------:R-:W-:-:S11]  /*5bd0*/  IADD3 R42, -R42, UR6, R29 ;  /* 0x000000062a2a7c10 */ /* 0x000fd6000fffe11d */
[----:B------:R-:W-:Y:S05]  /*5be0*/  @P0 BRA `(.L_x_35) ;  /* 0x0000005800600947 */ /* 0x000fea0003800000 */
[----:B------:R-:W0:Y:S01]  /*5bf0*/  LDC.64 R38, c[0x0][0x5c8] ;  /* 0x00017200ff267b82 */ /* 0x000e220000000a00 */
[----:B------:R-:W-:Y:S01]  /*5c00*/  SHF.R.S32.HI R35, RZ, 0x1f, R7 ;  /* 0x0000001fff237819 */ /* 0x000fe20000011407 */
[----:B------:R-:W-:Y:S01]  /*5c10*/  ULDC.64 UR6, c[0x0][0x5d0] ;  /* 0x0001740000067ab9 */ /* 0x000fe20000000a00 */
[----:B------:R-:W-:Y:S01]  /*5c20*/  SHF.R.S32.HI R33, RZ, 0x1f, R32 ;  /* 0x0000001fff217819 */ /* 0x000fe20000011420 */
[----:B------:R-:W-:Y:S02]  /*5c30*/  BSSY B0, `(.L_x_35) ;  /* 0x0000593000007945 */ /* 0x000fe40003800000 */
[----:B------:R-:W-:-:S04]  /*5c40*/  IMAD R24, R35, UR6, RZ ;  /* 0x0000000623187c24 */ /* 0x000fc8000f8e02ff */
[C---:B------:R-:W-:Y:S02]  /*5c50*/  IMAD R27, R7.reuse, UR7, R24 ;  /* 0x00000007071b7c24 */ /* 0x040fe4000f8e0218 */
[----:B------:R-:W-:Y:S01]  /*5c60*/  IMAD.WIDE.U32 R24, R7, UR6, R32 ;  /* 0x0000000607187c25 */ /* 0x000fe2000f8e0020 */
[----:B------:R-:W-:-:S03]  /*5c70*/  ULDC.64 UR6, c[0x0][0x5c0] ;  /* 0x0001700000067ab9 */ /* 0x000fc60000000a00 */
[----:B------:R-:W-:Y:S02]  /*5c80*/  IMAD.IADD R25, R25, 0x1, R27 ;  /* 0x0000000119197824 */ /* 0x000fe400078e021b */
[-C--:B0-----:R-:W-:Y:S01]  /*5c90*/  IMAD R26, R9, R38.reuse, RZ ;  /* 0x00000026091a7224 */ /* 0x081fe200078e02ff */
[----:B------:R-:W-:Y:S01]  /*5ca0*/  SHF.L.U64.HI R34, R38, 0x3, R39 ;  /* 0x0000000326227819 */ /* 0x000fe20000010227 */
[----:B------:R-:W-:-:S04]  /*5cb0*/  IMAD.WIDE.U32 R30, R45, R38, R24 ;  /* 0x000000262d1e7225 */ /* 0x000fc800078e0018 */
[----:B------:R-:W-:Y:S01]  /*5cc0*/  IMAD R27, R45, R39, R26 ;  /* 0x000000272d1b7224 */ /* 0x000fe200078e021a */
[----:B------:R-:W-:Y:S01]  /*5cd0*/  IADD3 R24, P2, R30, UR6, RZ ;  /* 0x000000061e187c10 */ /* 0x000fe2000ff5e0ff */
[C---:B------:R-:W-:Y:S01]  /*5ce0*/  IMAD.SHL.U32 R29, R38.reuse, 0x8, RZ ;  /* 0x00000008261d7824 */ /* 0x040fe200078e00ff */
[----:B------:R-:W-:Y:S01]  /*5cf0*/  LEA R26, P3, R38, R30, 0x7 ;  /* 0x0000001e261a7211 */ /* 0x000fe200078638ff */
[----:B------:R-:W-:-:S03]  /*5d00*/  IMAD.IADD R31, R31, 0x1, R27 ;  /* 0x000000011f1f7824 */ /* 0x000fc600078e021b */
[----:B------:R-:W-:Y:S02]  /*5d10*/  IADD3 R30, P1, P0, R30, UR6, R29 ;  /* 0x000000061e1e7c10 */ /* 0x000fe4000f83e01d */
[----:B------:R-:W-:Y:S02]  /*5d20*/  IADD3.X R25, R31, UR7, RZ, P2, !PT ;  /* 0x000000071f197c10 */ /* 0x000fe400097fe4ff */
[----:B---3-5:R-:W-:Y:S02]  /*5d30*/  FSETP.NEU.AND P2, PT, R11, RZ, PT ;  /* 0x000000ff0b00720b */ /* 0x028fe40003f4d000 */
[----:B------:R-:W-:Y:S02]  /*5d40*/  LEA.HI.X R27, R38, R31, R39, 0x7, P3 ;  /* 0x0000001f261b7211 */ /* 0x000fe400018f3c27 */
[C---:B------:R-:W-:Y:S02]  /*5d50*/  IADD3 R28, P3, R26.reuse, UR6, RZ ;  /* 0x000000061a1c7c10 */ /* 0x040fe4000ff7e0ff */
[----:B------:R-:W-:-:S02]  /*5d60*/  IADD3 R26, P5, P6, R26, UR6, R29 ;  /* 0x000000061a1a7c10 */ /* 0x000fc4000febe01d */
[----:B------:R-:W-:Y:S02]  /*5d70*/  IADD3.X R29, R27, UR7, RZ, P3, !PT ;  /* 0x000000071b1d7c10 */ /* 0x000fe40009ffe4ff */
[--C-:B------:R-:W-:Y:S02]  /*5d80*/  IADD3.X R31, R31, UR7, R34.reuse, P1, P0 ;  /* 0x000000071f1f7c10 */ /* 0x100fe40008fe0422 */
[----:B------:R-:W-:Y:S01]  /*5d90*/  IADD3.X R27, R27, UR7, R34, P5, P6 ;  /* 0x000000071b1b7c10 */ /* 0x000fe2000afec422 */
[----:B------:R-:W-:Y:S06]  /*5da0*/  @!P2 BRA `(.L_x_36) ;  /* 0x0000004000dca947 */ /* 0x000fec0003800000 */
[----:B------:R-:W-:Y:S01]  /*5db0*/  ULDC.64 UR6, c[0x0][0x5b8] ;  /* 0x00016e0000067ab9 */ /* 0x000fe20000000a00 */
[----:B------:R-:W-:Y:S01]  /*5dc0*/  ISETP.GE.AND P3, PT, R42, 0x1, PT ;  /* 0x000000012a00780c */ /* 0x000fe20003f66270 */
[----:B------:R-:W-:Y:S01]  /*5dd0*/  IMAD R38, R35, UR6, RZ ;  /* 0x0000000623267c24 */ /* 0x000fe2000f8e02ff */
[----:B------:R-:W-:Y:S01]  /*5de0*/  ULDC.64 UR8, c[0x0][0x5a8] ;  /* 0x00016a0000087ab9 */ /* 0x000fe20000000a00 */
[----:B------:R-:W-:Y:S01]  /*5df0*/  IMAD.WIDE.U32 R34, R7, UR6, R32 ;  /* 0x0000000607227c25 */ /* 0x000fe2000f8e0020 */
[----:B------:R-:W-:Y:S01]  /*5e00*/  ISETP.LT.OR P1, PT, R37, 0x1, !P3 ;  /* 0x000000012500780c */ /* 0x000fe20005f21670 */
[----:B------:R-:W-:Y:S02]  /*5e10*/  BSSY B1, `(.L_x_37) ;  /* 0x000000c000017945 */ /* 0x000fe40003800000 */
[----:B------:R-:W-:Y:S01]  /*5e20*/  IMAD R7, R7, UR7, R38 ;  /* 0x0000000707077c24 */ /* 0x000fe2000f8e0226 */
[----:B------:R-:W-:-:S03]  /*5e30*/  ULDC.64 UR6, c[0x0][0x5b0] ;  /* 0x00016c0000067ab9 */ /* 0x000fc60000000a00 */
[----:B------:R-:W-:Y:S02]  /*5e40*/  IMAD.IADD R35, R35, 0x1, R7 ;  /* 0x0000000123237824 */ /* 0x000fe400078e0207 */
[----:B------:R-:W-:Y:S02]  /*5e50*/  IMAD R7, R9, UR6, RZ ;  /* 0x0000000609077c24 */ /* 0x000fe4000f8e02ff */
[----:B------:R-:W-:-:S04]  /*5e60*/  IMAD.WIDE.U32 R32, R45, UR6, R34 ;  /* 0x000000062d207c25 */ /* 0x000fc8000f8e0022 */
[----:B------:R-:W-:Y:S01]  /*5e70*/  IMAD R7, R45, UR7, R7 ;  /* 0x000000072d077c24 */ /* 0x000fe2000f8e0207 */
[----:B------:R-:W-:-:S04]  /*5e80*/  IADD3 R32, P0, R32, UR8, RZ ;  /* 0x0000000820207c10 */ /* 0x000fc8000ff1e0ff */
[--C-:B------:R-:W-:Y:S02]  /*5e90*/  IADD3.X R33, R33, UR9, R7.reuse, P0, !PT ;  /* 0x0000000921217c10 */ /* 0x100fe400087fe407 */
[----:B------:R-:W-:Y:S01]  /*5ea0*/  PRMT R7, RZ, 0x7610, R7 ;  /* 0x00007610ff077816 */ /* 0x000fe20000000007 */
[----:B------:R-:W-:Y:S06]  /*5eb0*/  @P1 BRA `(.L_x_38) ;  /* 0x0000000000041947 */ /* 0x000fec0003800000 */
[----:B------:R0:W5:Y:S02]  /*5ec0*/  LDG.E.U8 R7, desc[UR36][R32.64] ;  /* 0x0000002420077981 */ /* 0x000164000c1e1100 */
.L_x_38:
[----:B------:R-:W-:Y:S05]  /*5ed0*/  BSYNC B1 ;  /* 0x0000000000017941 */ /* 0x000fea0003800000 */
.L_x_37:
[----:B-----5:R-:W-:Y:S01]  /*5ee0*/  LOP3.LUT R7, R7, 0xff, RZ, 0xc0, !PT ;  /* 0x000000ff07077812 */ /* 0x020fe200078ec0ff */
[----:B------:R-:W-:Y:S01]  /*5ef0*/  BSSY B1, `(.L_x_39) ;  /* 0x000000b000017945 */ /* 0x000fe20003800000 */
[----:B------:R-:W-:Y:S02]  /*5f00*/  ISETP.LT.OR P0, PT, R37, 0x2, !P3 ;  /* 0x000000022500780c */ /* 0x000fe40005f01670 */
[----:B------:R-:W-:-:S05]  /*5f10*/  F2FP.F16.E4M3.UNPACK_B R7, R7 ;  /* 0x00000007ff07723e */ /* 0x000fca00020006ff */
[----:B------:R-:W-:Y:S01]  /*5f20*/  HADD2.F32 R38, -RZ, R7.H0_H0 ;  /* 0x20000007ff267230 */ /* 0x000fe20000004100 */
[----:B------:R-:W-:-:S04]  /*5f30*/  PRMT R7, RZ, 0x7610, R7 ;  /* 0x00007610ff077816 */ /* 0x000fc80000000007 */
[----:B------:R-:W-:-:S04]  /*5f40*/  FMUL R38, R38, R11 ;  /* 0x0000000b26267220 */ /* 0x000fc80000400000 */
[----:B--2---:R-:W-:-:S05]  /*5f50*/  FFMA R38, R171, R10, R38 ;  /* 0x0000000aab267223 */ /* 0x004fca0000000026 */
[----:B------:R-:W-:-:S05]  /*5f60*/  F2FP.SATFINITE.E4M3.F32.PACK_AB_MERGE_C R39, RZ, R38, RZ ;  /* 0x00000026ff27723e */ /* 0x000fca00048070ff */
[----:B------:R1:W-:Y:S01]  /*5f70*/  @!P1 STG.E.U8 desc[UR36][R24.64], R39 ;  /* 0x0000002718009986 */ /* 0x0003e2000c101124 */
[----:B------:R-:W-:Y:S05]  /*5f80*/  @P0 BRA `(.L_x_40) ;  /* 0x0000000000040947 */ /* 0x000fea0003800000 */
[----:B------:R2:W5:Y:S02]  /*5f90*/  LDG.E.U8 R7, desc[UR36][R32.64+0x1] ;  /* 0x0000012420077981 */ /* 0x000564000c1e1100 */
.L_x_40:
[----:B------:R-:W-:Y:S05]  /*5fa0*/  BSYNC B1 ;  /* 0x0000000000017941 */ /* 0x000fea0003800000 */
.L_x_39:
[----:B-----5:R-:W-:Y:S01]  /*5fb0*/  LOP3.LUT R7, R7, 0xff, RZ, 0xc0, !PT ;  /* 0x000000ff07077812 */ /* 0x020fe200078ec0ff */
[----:B------:R-:W-:Y:S01]  /*5fc0*/  BSSY B1, `(.L_x_41) ;  /* 0x0000013000017945 */ /* 0x000fe20003800000 */
[----:B------:R-:W-:Y:S02]  /*5fd0*/  IADD3 R41, P1, R45, 0x8, RZ ;  /* 0x000000082d297810 */ /* 0x000fe40007f3e0ff */
[----:B------:R-:W-:Y:S02]  /*5fe0*/  F2FP.F16.E4M3.UNPACK_B R7, R7 ;  /* 0x00000007ff07723e */ /* 0x000fe400020006ff */
[----:B------:R-:W-:Y:S01]  /*5ff0*/  ISETP.GE.AND P2, PT, R42, 0x9, PT ;  /* 0x000000092a00780c */ /* 0x000fe20003f46270 */
[----:B-1----:R-:W-:Y:S02]  /*6000*/  IMAD.X R39, RZ, RZ, R9, P1 ;  /* 0x000000ffff277224 */ /* 0x002fe400008e0609 */
[----:B------:R-:W-:Y:S01]  /*6010*/  HADD2.F32 R38, -RZ, R7.H0_H0 ;  /* 0x20000007ff267230 */ /* 0x000fe20000004100 */
[----:B------:R-:W-:Y:S01]  /*6020*/  ISETP.LT.OR P5, PT, R37, 0x1, !P2 ;  /* 0x000000012500780c */ /* 0x000fe200057a1670 */
[----:B------:R-:W-:-:S03]  /*6030*/  IMAD R40, R39, UR6, RZ ;  /* 0x0000000627287c24 */ /* 0x000fc6000f8e02ff */
[----:B------:R-:W-:Y:S01]  /*6040*/  FMUL R7, R38, R11 ;  /* 0x0000000b26077220 */ /* 0x000fe20000400000 */
[----:B------:R-:W-:-:S04]  /*6050*/  IMAD.WIDE.U32 R38, R41, UR6, R34 ;  /* 0x0000000629267c25 */ /* 0x000fc8000f8e0022 */
[----:B------:R-:W-:Y:S01]  /*6060*/  FFMA R7, R170, R10, R7 ;  /* 0x0000000aaa077223 */ /* 0x000fe20000000007 */
[----:B------:R-:W-:Y:S01]  /*6070*/  IMAD R41, R41, UR7, R40 ;  /* 0x0000000729297c24 */ /* 0x000fe2000f8e0228 */
[----:B------:R-:W-:-:S03]  /*6080*/  IADD3 R38, P1, R38, UR8, RZ ;  /* 0x0000000826267c10 */ /* 0x000fc6000ff3e0ff */
[----:B------:R-:W-:Y:S02]  /*6090*/  F2FP.SATFINITE.E4M3.F32.PACK_AB_MERGE_C R43, RZ, R7, RZ ;  /* 0x00000007ff2b723e */ /* 0x000fe400048070ff */
[----:B------:R-:W-:Y:S02]  /*60a0*/  IADD3.X R39, R39, UR9, R41, P1, !PT ;  /* 0x0000000927277c10 */ /* 0x000fe40008ffe429 */
[----:B------:R-:W-:Y:S01]  /*60b0*/  PRMT R7, RZ, 0x7610, R7 ;  /* 0x00007610ff077816 */ /* 0x000fe20000000007 */
[----:B------:R1:W-:Y:S01]  /*60c0*/  @!P0 STG.E.U8 desc[UR36][R24.64+0x1], R43 ;  /* 0x0000012b18008986 */ /* 0x0003e2000c101124 */
[----:B------:R-:W-:Y:S05]  /*60d0*/  @P5 BRA `(.L_x_42) ;  /* 0x0000000000045947 */ /* 0x000fea0003800000 */
[----:B------:R3:W5:Y:S02]  /*60e0*/  LDG.E.U8 R7, desc[UR36][R38.64] ;  /* 0x0000002426077981 */ /* 0x000764000c1e1100 */
.L_x_42:
[----:B------:R-:W-:Y:S05]  /*60f0*/  BSYNC B1 ;  /* 0x0000000000017941 */ /* 0x000fea0003800000 */
.L_x_41:
[----:B-----5:R-:W-:Y:S01]  /*6100*/  LOP3.LUT R7, R7, 0xff, RZ, 0xc0, !PT ;  /* 0x000000ff07077812 */ /* 0x020fe200078ec0ff */
[----:B------:R-:W-:Y:S01]  /*6110*/  BSSY B1, `(.L_x_43) ;  /* 0x000000b000017945 */ /* 0x000fe20003800000 */
[----:B------:R-:W-:Y:S02]  /*6120*/  ISETP.LT.OR P0, PT, R37, 0x2, !P2 ;  /* 0x000000022500780c */ /* 0x000fe40005701670 */
[----:B------:R-:W-:-:S05]  /*6130*/  F2FP.F16.E4M3.UNPACK_B R7, R7 ;  /* 0x00000007ff07723e */ /* 0x000fca00020006ff */
[----:B------:R-:W-:Y:S01]  /*6140*/  HADD2.F32 R40, -RZ, R7.H0_H0 ;  /* 0x20000007ff287230 */ /* 0x000fe20000004100 */
[----:B------:R-:W-:-:S04]  /*6150*/  PRMT R7, RZ, 0x7610, R7 ;  /* 0x00007610ff077816 */ /* 0x000fc80000000007 */
[----:B------:R-:W-:-:S04]  /*6160*/  FMUL R40, R40, R11 ;  /* 0x0000000b28287220 */ /* 0x000fc80000400000 */
[----:B------:R-:W-:-:S05]  /*6170*/  FFMA R40, R165, R10, R40 ;  /* 0x0000000aa5287223 */ /* 0x000fca0000000028 */
[----:B------:R-:W-:-:S05]  /*6180*/  F2FP.SATFINITE.E4M3.F32.PACK_AB_MERGE_C R41, RZ, R40, RZ ;  /* 0x00000028ff29723e */ /* 0x000fca00048070ff */
[----:B------:R4:W-:Y:S01]  /*6190*/  @!P5 STG.E.U8 desc[UR36][R30.64], R41 ;  /* 0x000000291e00d986 */ /* 0x0009e2000c101124 */
[----:B------:R-:W-:Y:S05]  /*61a0*/  @P0 BRA `(.L_x_44) ;  /* 0x0000000000040947 */ /* 0x000fea0003800000 */
[----:B------:R0:W5:Y:S02]  /*61b0*/  LDG.E.U8 R7, desc[UR36][R38.64+0x1] ;  /* 0x0000012426077981 */ /* 0x000164000c1e1100 */
.L_x_44:
[----:B------:R-:W-:Y:S05]  /*61c0*/  BSYNC B1 ;  /* 0x0000000000017941 */ /* 0x000fea0003800000 */
.L_x_43:
[----:B-----5:R-:W-:Y:S01]  /*61d0*/  LOP3.LUT R7, R7, 0xff, RZ, 0xc0, !PT ;  /* 0x000000ff07077812 */ /* 0x020fe200078ec0ff */
[----:B------:R-:W-:Y:S01]  /*61e0*/  BSSY B1, `(.L_x_45) ;  /* 0x000000b000017945 */ /* 0x000fe20003800000 */
[----:B------:R-:W-:Y:S02]  /*61f0*/  ISETP.LT.OR P1, PT, R37, 0x9, !P3 ;  /* 0x000000092500780c */ /* 0x000fe40005f21670 */
[----:B------:R-:W-:-:S05]  /*6200*/  F2FP.F16.E4M3.UNPACK_B R7, R7 ;  /* 0x00000007ff07723e */ /* 0x000fca00020006ff */
[----:B------:R-:W-:-:S05]  /*6210*/  HADD2.F32 R40, -RZ, R7.H0_H0 ;  /* 0x20000007ff287230 */ /* 0x000fca0000004100 */
[----:B------:R-:W-:-:S04]  /*6220*/  FMUL R7, R40, R11 ;  /* 0x0000000b28077220 */ /* 0x000fc80000400000 */
[----:B------:R-:W-:-:S05]  /*6230*/  FFMA R7, R166, R10, R7 ;  /* 0x0000000aa6077223 */ /* 0x000fca0000000007 */
[----:B----4-:R-:W-:Y:S02]  /*6240*/  F2FP.SATFINITE.E4M3.F32.PACK_AB_MERGE_C R41, RZ, R7, RZ ;  /* 0x00000007ff29723e */ /* 0x010fe400048070ff */
[----:B------:R-:W-:-:S03]  /*6250*/  PRMT R7, RZ, 0x7610, R7 ;  /* 0x00007610ff077816 */ /* 0x000fc60000000007 */
[----:B------:R4:W-:Y:S01]  /*6260*/  @!P0 STG.E.U8 desc[UR36][R30.64+0x1], R41 ;  /* 0x000001291e008986 */ /* 0x0009e2000c101124 */
[----:B------:R-:W-:Y:S05]  /*6270*/  @P1 BRA `(.L_x_46) ;  /* 0x0000000000041947 */ /* 0x000fea0003800000 */
[----:B------:R0:W5:Y:S02]  /*6280*/  LDG.E.U8 R7, desc[UR36][R32.64+0x8] ;  /* 0x0000082420077981 */ /* 0x000164000c1e1100 */
.L_x_46:
[----:B------:R-:W-:Y:S05]  /*6290*/  BSYNC B1 ;  /* 0x0000000000017941 */ /* 0x000fea0003800000 */
.L_x_45:
        /* <DEDUP_REMOVED lines=8> */
[----:B----4-:R-:W-:-:S05]  /*6320*/  F2FP.SATFINITE.E4M3.F32.PACK_AB_MERGE_C R41, RZ, R40, RZ ;  /* 0x00000028ff29723e */ /* 0x010fca00048070ff */
[----:B------:R4:W-:Y:S01]  /*6330*/  @!P1 STG.E.U8 desc[UR36][R24.64+0x8], R41 ;  /* 0x0000082918009986 */ /* 0x0009e2000c101124 */
[----:B------:R-:W-:Y:S05]  /*6340*/  @P0 BRA `(.L_x_48) ;  /* 0x0000000000040947 */ /* 0x000fea0003800000 */
[----:B------:R0:W5:Y:S02]  /*6350*/  LDG.E.U8 R7, desc[UR36][R32.64+0x9] ;  /* 0x0000092420077981 */ /* 0x000164000c1e1100 */
.L_x_48:
[----:B------:R-:W-:Y:S05]  /*6360*/  BSYNC B1 ;  /* 0x0000000000017941 */ /* 0x000fea0003800000 */
.L_x_47:
        /* <DEDUP_REMOVED lines=12> */
.L_x_50:
[----:B------:R-:W-:Y:S05]  /*6430*/  BSYNC B1 ;  /* 0x0000000000017941 */ /* 0x000fea0003800000 */
.L_x_49:
        /* <DEDUP_REMOVED lines=12> */
.L_x_52:
[----:B------:R-:W-:Y:S05]  /*6500*/  BSYNC B1 ;  /* 0x0000000000017941 */ /* 0x000fea0003800000 */
.L_x_51:
[----:B-----5:R-:W-:Y:S01]  /*6510*/  LOP3.LUT R7, R7, 0xff, RZ, 0xc0, !PT ;  /* 0x000000ff07077812 */ /* 0x020fe200078ec0ff */
[----:B------:R-:W-:Y:S01]  /*6520*/  BSSY B1, `(.L_x_53) ;  /* 0x0000013000017945 */ /* 0x000fe20003800000 */
[----:B-1----:R-:W-:Y:S02]  /*6530*/  IADD3 R43, P0, R45, 0x80, RZ ;  /* 0x000000802d2b7810 */ /* 0x002fe40007f1e0ff */
[----:B------:R-:W-:Y:S02]  /*6540*/  F2FP.F16.E4M3.UNPACK_B R7, R7 ;  /* 0x00000007ff07723e */ /* 0x000fe400020006ff */
[----:B------:R-:W-:Y:S01]  /*6550*/  ISETP.GE.AND P1, PT, R42, 0x81, PT ;  /* 0x000000812a00780c */ /* 0x000fe20003f26270 */
[----:B----4-:R-:W-:Y:S02]  /*6560*/  IMAD.X R41, RZ, RZ, R9, P0 ;  /* 0x000000ffff297224 */ /* 0x010fe400000e0609 */
        /* <DEDUP_REMOVED lines=14> */
.L_x_54:
[----:B------:R-:W-:Y:S05]  /*6650*/  BSYNC B1 ;  /* 0x0000000000017941 */ /* 0x000fea0003800000 */
.L_x_53:
        /* <DEDUP_REMOVED lines=12> */
.L_x_56:
[----:B------:R-:W-:Y:S05]  /*6720*/  BSYNC B1 ;  /* 0x0000000000017941 */ /* 0x000fea0003800000 */
.L_x_55:
[----:B-----5:R-:W-:Y:S01]  /*6730*/  LOP3.LUT R7, R7, 0xff, RZ, 0xc0, !PT ;  /* 0x000000ff07077812 */ /* 0x020fe200078ec0ff */
[----:B------:R-:W-:Y:S01]  /*6740*/  BSSY B1, `(.L_x_57) ;  /* 0x0000013000017945 */ /* 0x000fe20003800000 */
[----:B0-----:R-:W-:Y:S02]  /*6750*/  IADD3 R43, P0, R45, 0x88, RZ ;  /* 0x000000882d2b7810 */ /* 0x001fe40007f1e0ff */
[----:B------:R-:W-:-:S03]  /*6760*/  F2FP.F16.E4M3.UNPACK_B R7, R7 ;  /* 0x00000007ff07723e */ /* 0x000fc600020006ff */
[----:B------:R-:W-:-:S04]  /*6770*/  IMAD.WIDE.U32 R34, R43, UR6, R34 ;  /* 0x000000062b227c25 */ /* 0x000fc8000f8e0022 */
[----:B------:R-:W-:-:S05]  /*6780*/  HADD2.F32 R8, -RZ, R7.H0_H0 ;  /* 0x20000007ff087230 */ /* 0x000fca0000004100 */
[----:B------:R-:W-:Y:S01]  /*6790*/  FMUL R7, R8, R11 ;  /* 0x0000000b08077220 */ /* 0x000fe20000400000 */
[----:B------:R-:W-:Y:S01]  /*67a0*/  IMAD.X R8, RZ, RZ, R9, P0 ;  /* 0x000000ffff087224 */ /* 0x000fe200000e0609 */
[----:B------:R-:W-:Y:S02]  /*67b0*/  ISETP.GE.AND P0, PT, R42, 0x89, PT ;  /* 0x000000892a00780c */ /* 0x000fe40003f06270 */
[----:B------:R-:W-:Y:S01]  /*67c0*/  FFMA R7, R162, R10, R7 ;  /* 0x0000000aa2077223 */ /* 0x000fe20000000007 */
[----:B------:R-:W-:-:S04]  /*67d0*/  IMAD R8, R8, UR6, RZ ;  /* 0x0000000608087c24 */ /* 0x000fc8000f8e02ff */
[----:B------:R-:W-:Y:S01]  /*67e0*/  F2FP.SATFINITE.E4M3.F32.PACK_AB_MERGE_C R45, RZ, R7, RZ ;  /* 0x00000007ff2d723e */ /* 0x000fe200048070ff */
[----:B------:R-:W-:Y:S01]  /*67f0*/  IMAD R43, R43, UR7, R8 ;  /* 0x000000072b2b7c24 */ /* 0x000fe2000f8e0208 */
[----:B------:R-:W-:Y:S02]  /*6800*/  IADD3 R8, P6, R34, UR8, RZ ;  /* 0x0000000822087c10 */ /* 0x000fe4000ffde0ff */
[----:B------:R-:W-:Y:S01]  /*6810*/  PRMT R7, RZ, 0x7610, R7 ;  /* 0x00007610ff077816 */ /* 0x000fe20000000007 */
[----:B------:R0:W-:Y:S01]  /*6820*/  @!P5 STG.E.U8 desc[UR36][R28.64+0x1], R45 ;  /* 0x0000012d1c00d986 */ /* 0x0001e2000c101124 */
[----:B------:R-:W-:Y:S02]  /*6830*/  ISETP.LT.OR P5, PT, R37, 0x1, !P0 ;  /* 0x000000012500780c */ /* 0x000fe400047a1670 */
[----:B------:R-:W-:-:S11]  /*6840*/  IADD3.X R9, R35, UR9, R43, P6, !PT ;  /* 0x0000000923097c10 */ /* 0x000fd6000b7fe42b */
[----:B0-----:R-:W-:Y:S05]  /*6850*/  @P5 BRA `(.L_x_58) ;  /* 0x0000000000045947 */ /* 0x001fea0003800000 */
[----:B------:R0:W5:Y:S02]  /*6860*/  LDG.E.U8 R7, desc[UR36][R8.64] ;  /* 0x0000002408077981 */ /* 0x000164000c1e1100 */
.L_x_58:
[----:B------:R-:W-:Y:S05]  /*6870*/  BSYNC B1 ;  /* 0x0000000000017941 */ /* 0x000fea0003800000 */
.L_x_57:
        /* <DEDUP_REMOVED lines=12> */
.L_x_60:
[----:B------:R-:W-:Y:S05]  /*6940*/  BSYNC B1 ;  /* 0x0000000000017941 */ /* 0x000fea0003800000 */
.L_x_59:
[----:B-----5:R-:W-:Y:S01]  /*6950*/  LOP3.LUT R7, R7, 0xff, RZ, 0xc0, !PT ;  /* 0x000000ff07077812 */ /* 0x020fe200078ec0ff */
[----:B------:R-:W-:Y:S01]  /*6960*/  BSSY B1, `(.L_x_61) ;  /* 0x000000b000017945 */ /* 0x000fe20003800000 */
[----:B------:R-:W-:Y:S02]  /*6970*/  ISETP.LT.OR P5, PT, R37, 0x9, !P1 ;  /* 0x000000092500780c */ /* 0x000fe40004fa1670 */
[----:B------:R-:W-:-:S05]  /*6980*/  F2FP.F16.E4M3.UNPACK_B R7, R7 ;  /* 0x00000007ff07723e */ /* 0x000fca00020006ff */
[----:B------:R-:W-:-:S05]  /*6990*/  HADD2.F32 R34, -RZ, R7.H0_H0 ;  /* 0x20000007ff227230 */ /* 0x000fca0000004100 */
[----:B------:R-:W-:-:S04]  /*69a0*/  FMUL R7, R34, R11 ;  /* 0x0000000b22077220 */ /* 0x000fc80000400000 */
[----:B------:R-:W-:-:S05]  /*69b0*/  FFMA R7, R160, R10, R7 ;  /* 0x0000000aa0077223 */ /* 0x000fca0000000007 */
[----:B0-----:R-:W-:Y:S02]  /*69c0*/  F2FP.SATFINITE.E4M3.F32.PACK_AB_MERGE_C R35, RZ, R7, RZ ;  /* 0x00000007ff23723e */ /* 0x001fe400048070ff */
[----:B------:R-:W-:-:S03]  /*69d0*/  PRMT R7, RZ, 0x7610, R7 ;  /* 0x00007610ff077816 */ /* 0x000fc60000000007 */
[----:B------:R0:W-:Y:S01]  /*69e0*/  @!P6 STG.E.U8 desc[UR36][R26.64+0x1], R35 ;  /* 0x000001231a00e986 */ /* 0x0001e2000c101124 */
[----:B------:R-:W-:Y:S05]  /*69f0*/  @P5 BRA `(.L_x_62) ;  /* 0x0000000000045947 */ /* 0x000fea0003800000 */
[----:B------:R0:W5:Y:S02]  /*6a00*/  LDG.E.U8 R7, desc[UR36][R40.64+0x8] ;  /* 0x0000082428077981 */ /* 0x000164000c1e1100 */
.L_x_62:
[----:B------:R-:W-:Y:S05]  /*6a10*/  BSYNC B1 ;  /* 0x0000000000017941 */ /* 0x000fea0003800000 */
.L_x_61:
        /* <DEDUP_REMOVED lines=8> */
[----:B0-----:R-:W-:-:S05]  /*6aa0*/  F2FP.SATFINITE.E4M3.F32.PACK_AB_MERGE_C R35, RZ, R34, RZ ;  /* 0x00000022ff23723e */ /* 0x001fca00048070ff */
[----:B------:R0:W-:Y:S01]  /*6ab0*/  @!P5 STG.E.U8 desc[UR36][R28.64+0x8], R35 ;  /* 0x000008231c00d986 */ /* 0x0001e2000c101124 */
[----:B------:R-:W-:Y:S05]  /*6ac0*/  @P6 BRA `(.L_x_64) ;  /* 0x0000000000046947 */ /* 0x000fea0003800000 */
[----:B------:R0:W5:Y:S02]  /*6ad0*/  LDG.E.U8 R7, desc[UR36][R40.64+0x9] ;  /* 0x0000092428077981 */ /* 0x000164000c1e1100 */
.L_x_64:
[----:B------:R-:W-:Y:S05]  /*6ae0*/  BSYNC B1 ;  /* 0x0000000000017941 */ /* 0x000fea0003800000 */
.L_x_63:
        /* <DEDUP_REMOVED lines=12> */
.L_x_66:
[----:B------:R-:W-:Y:S05]  /*6bb0*/  BSYNC B1 ;  /* 0x0000000000017941 */ /* 0x000fea0003800000 */
.L_x_65:
        /* <DEDUP_REMOVED lines=12> */
.L_x_68:
[----:B------:R-:W-:Y:S05]  /*6c80*/  BSYNC B1 ;  /* 0x0000000000017941 */ /* 0x000fea0003800000 */
.L_x_67:
        /* <DEDUP_REMOVED lines=12> */
.L_x_70:
[----:B------:R-:W-:Y:S05]  /*6d50*/  BSYNC B1 ;  /* 0x0000000000017941 */ /* 0x000fea0003800000 */
.L_x_69:
        /* <DEDUP_REMOVED lines=12> */
.L_x_72:
[----:B------:R-:W-:Y:S05]  /*6e20*/  BSYNC B1 ;  /* 0x0000000000017941 */ /* 0x000fea0003800000 */
.L_x_71:
        /* <DEDUP_REMOVED lines=12> */
.L_x_74:
[----:B------:R-:W-:Y:S05]  /*6ef0*/  BSYNC B1 ;  /* 0x0000000000017941 */ /* 0x000fea0003800000 */
.L_x_73:
        /* <DEDUP_REMOVED lines=12> */
.L_x_76:
[----:B------:R-:W-:Y:S05]  /*6fc0*/  BSYNC B1 ;  /* 0x0000000000017941 */ /* 0x000fea0003800000 */
.L_x_75:
        /* <DEDUP_REMOVED lines=12> */
.L_x_78:
[----:B------:R-:W-:Y:S05]  /*7090*/  BSYNC B1 ;  /* 0x0000000000017941 */ /* 0x000fea0003800000 */
.L_x_77:
        /* <DEDUP_REMOVED lines=12> */
.L_x_80:
[----:B------:R-:W-:Y:S05]  /*7160*/  BSYNC B1 ;  /* 0x0000000000017941 */ /* 0x000fea0003800000 */
.L_x_79:
        /* <DEDUP_REMOVED lines=12> */
.L_x_82:
[----:B------:R-:W-:Y:S05]  /*7230*/  BSYNC B1 ;  /* 0x0000000000017941 */ /* 0x000fea0003800000 */
.L_x_81:
        /* <DEDUP_REMOVED lines=12> */
.L_x_84:
[----:B------:R-:W-:Y:S05]  /*7300*/  BSYNC B1 ;  /* 0x0000000000017941 */ /* 0x000fea0003800000 */
.L_x_83:
        /* <DEDUP_REMOVED lines=12> */
.L_x_86:
[----:B------:R-:W-:Y:S05]  /*73d0*/  BSYNC B1 ;  /* 0x0000000000017941 */ /* 0x000fea0003800000 */
.L_x_85:
        /* <DEDUP_REMOVED lines=12> */
.L_x_88:
[----:B------:R-:W-:Y:S05]  /*74a0*/  BSYNC B1 ;  /* 0x0000000000017941 */ /* 0x000fea0003800000 */
.L_x_87:
        /* <DEDUP_REMOVED lines=12> */
.L_x_90:
[----:B------:R-:W-:Y:S05]  /*7570*/  BSYNC B1 ;  /* 0x0000000000017941 */ /* 0x000fea0003800000 */
.L_x_89:
        /* <DEDUP_REMOVED lines=12> */
.L_x_92:
[----:B------:R-:W-:Y:S05]  /*7640*/  BSYNC B1 ;  /* 0x0000000000017941 */ /* 0x000fea0003800000 */
.L_x_91:
        /* <DEDUP_REMOVED lines=12> */
.L_x_94:
[----:B------:R-:W-:Y:S05]  /*7710*/  BSYNC B1 ;  /* 0x0000000000017941 */ /* 0x000fea0003800000 */
.L_x_93:
        /* <DEDUP_REMOVED lines=12> */
.L_x_96:
[----:B------:R-:W-:Y:S05]  /*77e0*/  BSYNC B1 ;  /* 0x0000000000017941 */ /* 0x000fea0003800000 */
.L_x_95:
        /* <DEDUP_REMOVED lines=12> */
.L_x_98:
[----:B------:R-:W-:Y:S05]  /*78b0*/  BSYNC B1 ;  /* 0x0000000000017941 */ /* 0x000fea0003800000 */
.L_x_97:
        /* <DEDUP_REMOVED lines=12> */
.L_x_100:
[----:B------:R-:W-:Y:S05]  /*7980*/  BSYNC B1 ;  /* 0x0000000000017941 */ /* 0x000fea0003800000 */
.L_x_99:
        /* <DEDUP_REMOVED lines=12> */
.L_x_102:
[----:B------:R-:W-:Y:S05]  /*7a50*/  BSYNC B1 ;  /* 0x0000000000017941 */ /* 0x000fea0003800000 */
.L_x_101:
        /* <DEDUP_REMOVED lines=12> */
.L_x_104:
[----:B------:R-:W-:Y:S05]  /*7b20*/  BSYNC B1 ;  /* 0x0000000000017941 */ /* 0x000fea0003800000 */
.L_x_103:
        /* <DEDUP_REMOVED lines=12> */
.L_x_106:
[----:B------:R-:W-:Y:S05]  /*7bf0*/  BSYNC B1 ;  /* 0x0000000000017941 */ /* 0x000fea0003800000 */
.L_x_105:
        /* <DEDUP_REMOVED lines=12> */
.L_x_108:
[----:B------:R-:W-:Y:S05]  /*7cc0*/  BSYNC B1 ;  /* 0x0000000000017941 */ /* 0x000fea0003800000 */
.L_x_107:
        /* <DEDUP_REMOVED lines=12> */
.L_x_110:
[----:B------:R-:W-:Y:S05]  /*7d90*/  BSYNC B1 ;  /* 0x0000000000017941 */ /* 0x000fea0003800000 */
.L_x_109:
        /* <DEDUP_REMOVED lines=12> */
.L_x_112:
[----:B------:R-:W-:Y:S05]  /*7e60*/  BSYNC B1 ;  /* 0x0000000000017941 */ /* 0x000fea0003800000 */
.L_x_111:
        /* <DEDUP_REMOVED lines=12> */
.L_x_114:
[----:B------:R-:W-:Y:S05]  /*7f30*/  BSYNC B1 ;  /* 0x0000000000017941 */ /* 0x000fea0003800000 */
.L_x_113:
        /* <DEDUP_REMOVED lines=12> */
.L_x_116:
[----:B------:R-:W-:Y:S05]  /*8000*/  BSYNC B1 ;  /* 0x0000000000017941 */ /* 0x000fea0003800000 */
.L_x_115:
        /* <DEDUP_REMOVED lines=12> */
.L_x_118:
[----:B------:R-:W-:Y:S05]  /*80d0*/  BSYNC B1 ;  /* 0x0000000000017941 */ /* 0x000fea0003800000 */
.L_x_117:
        /* <DEDUP_REMOVED lines=12> */
.L_x_120:
[----:B------:R-:W-:Y:S05]  /*81a0*/  BSYNC B1 ;  /* 0x0000000000017941 */ /* 0x000fea0003800000 */
.L_x_119:
        /* <DEDUP_REMOVED lines=12> */
.L_x_122:
[----:B------:R-:W-:Y:S05]  /*8270*/  BSYNC B1 ;  /* 0x0000000000017941 */ /* 0x000fea0003800000 */
.L_x_121:
        /* <DEDUP_REMOVED lines=12> */
.L_x_124:
[----:B------:R-:W-:Y:S05]  /*8340*/  BSYNC B1 ;  /* 0x0000000000017941 */ /* 0x000fea0003800000 */
.L_x_123:
        /* <DEDUP_REMOVED lines=12> */
.L_x_126:
[----:B------:R-:W-:Y:S05]  /*8410*/  BSYNC B1 ;  /* 0x0000000000017941 */ /* 0x000fea0003800000 */
.L_x_125:
        /* <DEDUP_REMOVED lines=12> */
.L_x_128:
[----:B------:R-:W-:Y:S05]  /*84e0*/  BSYNC B1 ;  /* 0x0000000000017941 */ /* 0x000fea0003800000 */
.L_x_127:
        /* <DEDUP_REMOVED lines=12> */
.L_x_130:
[----:B------:R-:W-:Y:S05]  /*85b0*/  BSYNC B1 ;  /* 0x0000000000017941 */ /* 0x000fea0003800000 */
.L_x_129:
        /* <DEDUP_REMOVED lines=12> */
.L_x_132:
[----:B------:R-:W-:Y:S05]  /*8680*/  BSYNC B1 ;  /* 0x0000000000017941 */ /* 0x000fea0003800000 */
.L_x_131:
        /* <DEDUP_REMOVED lines=12> */
.L_x_134:
[----:B------:R-:W-:Y:S05]  /*8750*/  BSYNC B1 ;  /* 0x0000000000017941 */ /* 0x000fea0003800000 */
.L_x_133:
        /* <DEDUP_REMOVED lines=12> */
.L_x_136:
[----:B------:R-:W-:Y:S05]  /*8820*/  BSYNC B1 ;  /* 0x0000000000017941 */ /* 0x000fea0003800000 */
.L_x_135:
        /* <DEDUP_REMOVED lines=12> */
.L_x_138:
[----:B------:R-:W-:Y:S05]  /*88f0*/  BSYNC B1 ;  /* 0x0000000000017941 */ /* 0x000fea0003800000 */
.L_x_137:
        /* <DEDUP_REMOVED lines=12> */
.L_x_140:
[----:B------:R-:W-:Y:S05]  /*89c0*/  BSYNC B1 ;  /* 0x0000000000017941 */ /* 0x000fea0003800000 */
.L_x_139:
        /* <DEDUP_REMOVED lines=12> */
.L_x_142:
[----:B------:R-:W-:Y:S05]  /*8a90*/  BSYNC B1 ;  /* 0x0000000000017941 */ /* 0x000fea0003800000 */
.L_x_141:
        /* <DEDUP_REMOVED lines=12> */
.L_x_144:
[----:B------:R-:W-:Y:S05]  /*8b60*/  BSYNC B1 ;  /* 0x0000000000017941 */ /* 0x000fea0003800000 */
.L_x_143:
        /* <DEDUP_REMOVED lines=12> */
.L_x_146:
[----:B------:R-:W-:Y:S05]  /*8c30*/  BSYNC B1 ;  /* 0x0000000000017941 */ /* 0x000fea0003800000 */
.L_x_145:
        /* <DEDUP_REMOVED lines=12> */
.L_x_148:
[----:B------:R-:W-:Y:S05]  /*8d00*/  BSYNC B1 ;  /* 0x0000000000017941 */ /* 0x000fea0003800000 */
.L_x_147:
        /* <DEDUP_REMOVED lines=12> */
.L_x_150:
[----:B------:R-:W-:Y:S05]  /*8dd0*/  BSYNC B1 ;  /* 0x0000000000017941 */ /* 0x000fea0003800000 */
.L_x_149:
        /* <DEDUP_REMOVED lines=12> */
.L_x_152:
[----:B------:R-:W-:Y:S05]  /*8ea0*/  BSYNC B1 ;  /* 0x0000000000017941 */ /* 0x000fea0003800000 */
.L_x_151:
        /* <DEDUP_REMOVED lines=12> */
.L_x_154:
[----:B------:R-:W-:Y:S05]  /*8f70*/  BSYNC B1 ;  /* 0x0000000000017941 */ /* 0x000fea0003800000 */
.L_x_153:
        /* <DEDUP_REMOVED lines=12> */
.L_x_156:
[----:B------:R-:W-:Y:S05]  /*9040*/  BSYNC B1 ;  /* 0x0000000000017941 */ /* 0x000fea0003800000 */
.L_x_155:
        /* <DEDUP_REMOVED lines=12> */
.L_x_158:
[----:B------:R-:W-:Y:S05]  /*9110*/  BSYNC B1 ;  /* 0x0000000000017941 */ /* 0x000fea0003800000 */
.L_x_157:
        /* <DEDUP_REMOVED lines=12> */
.L_x_160:
[----:B------:R-:W-:Y:S05]  /*91e0*/  BSYNC B1 ;  /* 0x0000000000017941 */ /* 0x000fea0003800000 */
.L_x_159:
        /* <DEDUP_REMOVED lines=12> */
.L_x_162:
[----:B------:R-:W-:Y:S05]  /*92b0*/  BSYNC B1 ;  /* 0x0000000000017941 */ /* 0x000fea0003800000 */
.L_x_161:
        /* <DEDUP_REMOVED lines=12> */
.L_x_164:
[----:B------:R-:W-:Y:S05]  /*9380*/  BSYNC B1 ;  /* 0x0000000000017941 */ /* 0x000fea0003800000 */
.L_x_163:
        /* <DEDUP_REMOVED lines=12> */
.L_x_166:
[----:B------:R-:W-:Y:S05]  /*9450*/  BSYNC B1 ;  /* 0x0000000000017941 */ /* 0x000fea0003800000 */
.L_x_165:
        /* <DEDUP_REMOVED lines=12> */
.L_x_168:
[----:B------:R-:W-:Y:S05]  /*9520*/  BSYNC B1 ;  /* 0x0000000000017941 */ /* 0x000fea0003800000 */
.L_x_167:
        /* <DEDUP_REMOVED lines=12> */
.L_x_170:
[----:B------:R-:W-:Y:S05]  /*95f0*/  BSYNC B1 ;  /* 0x0000000000017941 */ /* 0x000fea0003800000 */
.L_x_169:
        /* <DEDUP_REMOVED lines=12> */
.L_x_172:
[----:B------:R-:W-:Y:S05]  /*96c0*/  BSYNC B1 ;  /* 0x0000000000017941 */ /* 0x000fea0003800000 */
.L_x_171:
        /* <DEDUP_REMOVED lines=12> */
.L_x_174:
[----:B------:R-:W-:Y:S05]  /*9790*/  BSYNC B1 ;  /* 0x0000000000017941 */ /* 0x000fea0003800000 */
.L_x_173:
        /* <DEDUP_REMOVED lines=12> */
.L_x_176:
[----:B------:R-:W-:Y:S05]  /*9860*/  BSYNC B1 ;  /* 0x0000000000017941 */ /* 0x000fea0003800000 */
.L_x_175:
[----:B-----5:R-:W-:Y:S01]  /*9870*/  LOP3.LUT R7, R7, 0xff, RZ, 0xc0, !PT ;  /* 0x000000ff07077812 */ /* 0x020fe200078ec0ff */
[----:B------:R-:W-:Y:S01]  /*9880*/  BSSY B1, `(.L_x_177) ;  /* 0x000000b000017945 */ /* 0x000fe20003800000 */
[----:B------:R-:W-:Y:S02]  /*9890*/  ISETP.LT.OR P5, PT, R37, 0x49, !P2 ;  /* 0x000000492500780c */ /* 0x000fe400057a1670 */
[----:B------:R-:W-:-:S05]  /*98a0*/  F2FP.F16.E4M3.UNPACK_B R7, R7 ;  /* 0x00000007ff07723e */ /* 0x000fca00020006ff */
[----:B0-2---:R-:W-:-:S05]  /*98b0*/  HADD2.F32 R32, -RZ, R7.H0_H0 ;  /* 0x20000007ff207230 */ /* 0x005fca0000004100 */
[----:B------:R-:W-:-:S04]  /*98c0*/  FMUL R7, R32, R11 ;  /* 0x0000000b20077220 */ /* 0x000fc80000400000 */
[----:B------:R-:W-:-:S05]  /*98d0*/  FFMA R7, R22, R10, R7 ;  /* 0x0000000a16077223 */ /* 0x000fca0000000007 */
[----:B------:R-:W-:Y:S02]  /*98e0*/  F2FP.SATFINITE.E4M3.F32.PACK_AB_MERGE_C R23, RZ, R7, RZ ;  /* 0x00000007ff17723e */ /* 0x000fe400048070ff */
[----:B------:R-:W-:-:S03]  /*98f0*/  PRMT R7, RZ, 0x7610, R7 ;  /* 0x00007610ff077816 */ /* 0x000fc60000000007 */
[----:B------:R0:W-:Y:S01]  /*9900*/  @!P3 STG.E.U8 desc[UR36][R24.64+0x49], R23 ;  /* 0x000049171800b986 */ /* 0x0001e2000c101124 */
[----:B------:R-:W-:Y:S05]  /*9910*/  @P5 BRA `(.L_x_178) ;  /* 0x0000000000045947 */ /* 0x000fea0003800000 */
[----:B------:R2:W5:Y:S02]  /*9920*/  LDG.E.U8 R7, desc[UR36][R38.64+0x48] ;  /* 0x0000482426077981 */ /* 0x000564000c1e1100 */
.L_x_178:
[----:B------:R-:W-:Y:S05]  /*9930*/  BSYNC B1 ;  /* 0x0000000000017941 */ /* 0x000fea0003800000 */
.L_x_177:
        /* <DEDUP_REMOVED lines=12> */
.L_x_180:
[----:B------:R-:W-:Y:S05]  /*9a00*/  BSYNC B1 ;  /* 0x0000000000017941 */ /* 0x000fea0003800000 */
.L_x_179:
        /* <DEDUP_REMOVED lines=12> */
.L_x_182:
[----:B------:R-:W-:Y:S05]  /*9ad0*/  BSYNC B1 ;  /* 0x0000000000017941 */ /* 0x000fea0003800000 */
.L_x_181:
        /* <DEDUP_REMOVED lines=12> */
.L_x_184:
[----:B------:R-:W-:Y:S05]  /*9ba0*/  BSYNC B1 ;  /* 0x0000000000017941 */ /* 0x000fea0003800000 */
.L_x_183:
        /* <DEDUP_REMOVED lines=12> */
.L_x_186:
[----:B------:R-:W-:Y:S05]  /*9c70*/  BSYNC B1 ;  /* 0x0000000000017941 */ /* 0x000fea0003800000 */
.L_x_185:
        /* <DEDUP_REMOVED lines=12> */
.L_x_188:
[----:B------:R-:W-:Y:S05]  /*9d40*/  BSYNC B1 ;  /* 0x0000000000017941 */ /* 0x000fea0003800000 */
.L_x_187:
        /* <DEDUP_REMOVED lines=12> */
.L_x_190:
[----:B------:R-:W-:Y:S05]  /*9e10*/  BSYNC B1 ;  /* 0x0000000000017941 */ /* 0x000fea0003800000 */
.L_x_189:
        /* <DEDUP_REMOVED lines=12> */
.L_x_192:
[----:B------:R-:W-:Y:S05]  /*9ee0*/  BSYNC B1 ;  /* 0x0000000000017941 */ /* 0x000fea0003800000 */
.L_x_191:
        /* <DEDUP_REMOVED lines=12> */
.L_x_194:
[----:B------:R-:W-:Y:S05]  /*9fb0*/  BSYNC B1 ;  /* 0x0000000000017941 */ /* 0x000fea0003800000 */
.L_x_193:
        /* <DEDUP_REMOVED lines=12> */
.L_x_196:
[----:B------:R-:W-:Y:S05]  /*a080*/  BSYNC B1 ;  /* 0x0000000000017941 */ /* 0x000fea0003800000 */
.L_x_195:
[----:B------:R-:W-:Y:S05]  /*a090*/  @P0 BRA `(.L_x_197) ;  /* 0x0000001400300947 */ /* 0x000fea0003800000 */
[----:B-----5:R-:W-:-:S04]  /*a0a0*/  LOP3.LUT R7, R7, 0xff, RZ, 0xc0, !PT ;  /* 0x000000ff07077812 */ /* 0x020fc800078ec0ff */
[----:B------:R-:W-:-:S05]  /*a0b0*/  F2FP.F16.E4M3.UNPACK_B R7, R7 ;  /* 0x00000007ff07723e */ /* 0x000fca00020006ff */
[----:B0-----:R-:W-:-:S05]  /*a0c0*/  HADD2.F32 R8, -RZ, R7.H0_H0 ;  /* 0x20000007ff087230 */ /* 0x001fca0000004100 */
[----:B------:R-:W-:-:S04]  /*a0d0*/  FMUL R7, R8, R11 ;  /* 0x0000000b08077220 */ /* 0x000fc80000400000 */
[----:B------:R-:W-:-:S05]  /*a0e0*/  FFMA R7, R12, R10, R7 ;  /* 0x0000000a0c077223 */ /* 0x000fca0000000007 */
[----:B------:R-:W-:-:S05]  /*a0f0*/  F2FP.SATFINITE.E4M3.F32.PACK_AB_MERGE_C R7, RZ, R7, RZ ;  /* 0x00000007ff07723e */ /* 0x000fca00048070ff */
[----:B------:R0:W-:Y:S01]  /*a100*/  STG.E.U8 desc[UR36][R26.64+0x49], R7 ;  /* 0x000049071a007986 */ /* 0x0001e2000c101124 */
[----:B------:R-:W-:Y:S05]  /*a110*/  BRA `(.L_x_197) ;  /* 0x0000001400107947 */ /* 0x000fea0003800000 */
.L_x_36:
[----:B------:R-:W-:Y:S01]  /*a120*/  ISETP.GE.AND P3, PT, R42, 0x1, PT ;  /* 0x000000012a00780c */ /* 0x000fe20003f66270 */
[-C--:B--2---:R-:W-:Y:S01]  /*a130*/  FMUL R171, R171, R10.reuse ;  /* 0x0000000aabab7220 */ /* 0x084fe20000400000 */
[-C--:B------:R-:W-:Y:S01]  /*a140*/  FMUL R170, R170, R10.reuse ;  /* 0x0000000aaaaa7220 */ /* 0x080fe20000400000 */
[----:B------:R-:W-:Y:S01]  /*a150*/  ISETP.GE.AND P2, PT, R42, 0x9, PT ;  /* 0x000000092a00780c */ /* 0x000fe20003f46270 */
[-C--:B------:R-:W-:Y:S01]  /*a160*/  FMUL R165, R165, R10.reuse ;  /* 0x0000000aa5a57220 */ /* 0x080fe20000400000 */
[C---:B------:R-:W-:Y:S01]  /*a170*/  ISETP.LT.OR P0, PT, R37.reuse, 0x1, !P3 ;  /* 0x000000012500780c */ /* 0x040fe20005f01670 */
[-C--:B------:R-:W-:Y:S01]  /*a180*/  FMUL R166, R166, R10.reuse ;  /* 0x0000000aa6a67220 */ /* 0x080fe20000400000 */
[----:B------:R-:W-:Y:S01]  /*a190*/  ISETP.LT.OR P6, PT, R37, 0x2, !P3 ;  /* 0x000000022500780c */ /* 0x000fe20005fc1670 */
[-C--:B------:R-:W-:Y:S01]  /*a1a0*/  FMUL R169, R169, R10.reuse ;  /* 0x0000000aa9a97220 */ /* 0x080fe20000400000 */
[----:B------:R-:W-:Y:S01]  /*a1b0*/  F2FP.SATFINITE.E4M3.F32.PACK_AB_MERGE_C R171, RZ, R171, RZ ;  /* 0x000000abffab723e */ /* 0x000fe200048070ff */
[----:B------:R-:W-:Y:S01]  /*a1c0*/  FMUL R168, R168, R10 ;  /* 0x0000000aa8a87220 */ /* 0x000fe20000400000 */
[----:B------:R-:W-:Y:S01]  /*a1d0*/  F2FP.SATFINITE.E4M3.F32.PACK_AB_MERGE_C R7, RZ, R170, RZ ;  /* 0x000000aaff07723e */ /* 0x000fe200048070ff */
[-C--:B------:R-:W-:Y:S01]  /*a1e0*/  FMUL R167, R167, R10.reuse ;  /* 0x0000000aa7a77220 */ /* 0x080fe20000400000 */
[C---:B------:R-:W-:Y:S01]  /*a1f0*/  ISETP.LT.OR P1, PT, R37.reuse, 0x2, !P2 ;  /* 0x000000022500780c */ /* 0x040fe20005721670 */
[-C--:B------:R-:W-:Y:S01]  /*a200*/  FMUL R164, R164, R10.reuse ;  /* 0x0000000aa4a47220 */ /* 0x080fe20000400000 */
[----:B------:R-:W-:Y:S01]  /*a210*/  ISETP.LT.OR P5, PT, R37, 0x9, !P3 ;  /* 0x000000092500780c */ /* 0x000fe20005fa1670 */
[-C--:B------:R-:W-:Y:S01]  /*a220*/  FMUL R163, R163, R10.reuse ;  /* 0x0000000aa3a37220 */ /* 0x080fe20000400000 */
[----:B------:R-:W-:Y:S01]  /*a230*/  F2FP.SATFINITE.E4M3.F32.PACK_AB_MERGE_C R165, RZ, R165, RZ ;  /* 0x000000a5ffa5723e */ /* 0x000fe200048070ff */
[----:B------:R-:W-:Y:S01]  /*a240*/  @!P0 STG.E.U8 desc[UR36][R24.64], R171 ;  /* 0x000000ab18008986 */ /* 0x000fe2000c101124 */
[C---:B------:R-:W-:Y:S01]  /*a250*/  ISETP.LT.OR P0, PT, R37.reuse, 0x1, !P2 ;  /* 0x000000012500780c */ /* 0x040fe20005701670 */
[----:B------:R-:W-:Y:S01]  /*a260*/  FMUL R162, R162, R10 ;  /* 0x0000000aa2a27220 */ /* 0x000fe20000400000 */
[----:B------:R-:W-:Y:S01]  /*a270*/  F2FP.SATFINITE.E4M3.F32.PACK_AB_MERGE_C R9, RZ, R166, RZ ;  /* 0x000000a6ff09723e */ /* 0x000fe200048070ff */
[----:B------:R0:W-:Y:S01]  /*a280*/  @!P6 STG.E.U8 desc[UR36][R24.64+0x1], R7 ;  /* 0x000001071800e986 */ /* 0x0001e2000c101124 */
[----:B------:R-:W-:Y:S01]  /*a290*/  ISETP.LT.OR P6, PT, R37, 0xa, !P3 ;  /* 0x0000000a2500780c */ /* 0x000fe20005fc1670 */
[----:B------:R-:W-:Y:S01]  /*a2a0*/  FMUL R161, R161, R10 ;  /* 0x0000000aa1a17220 */ /* 0x000fe20000400000 */
[----:B------:R-:W-:Y:S01]  /*a2b0*/  F2FP.SATFINITE.E4M3.F32.PACK_AB_MERGE_C R169, RZ, R169, RZ ;  /* 0x000000a9ffa9723e */ /* 0x000fe200048070ff */
[----:B------:R1:W-:Y:S01]  /*a2c0*/  @!P1 STG.E.U8 desc[UR36][R30.64+0x1], R9 ;  /* 0x000001091e009986 */ /* 0x0003e2000c101124 */
[----:B------:R-:W-:Y:S01]  /*a2d0*/  F2FP.SATFINITE.E4M3.F32.PACK_AB_MERGE_C R33, RZ, R168, RZ ;  /* 0x000000a8ff21723e */ /* 0x000fe200048070ff */
[-C--:B------:R-:W-:Y:S01]  /*a2e0*/  FMUL R160, R160, R10.reuse ;  /* 0x0000000aa0a07220 */ /* 0x080fe20000400000 */
[----:B------:R-:W-:Y:S01]  /*a2f0*/  ISETP.GE.AND P1, PT, R42, 0x81, PT ;  /* 0x000000812a00780c */ /* 0x000fe20003f26270 */
[-C--:B------:R-:W-:Y:S01]  /*a300*/  FMUL R159, R159, R10.reuse ;  /* 0x0000000a9f9f7220 */ /* 0x080fe20000400000 */
[----:B------:R-:W-:Y:S01]  /*a310*/  F2FP.SATFINITE.E4M3.F32.PACK_AB_MERGE_C R167, RZ, R167, RZ ;  /* 0x000000a7ffa7723e */ /* 0x000fe200048070ff */
[----:B------:R-:W-:Y:S01]  /*a320*/  @!P0 STG.E.U8 desc[UR36][R30.64], R165 ;  /* 0x000000a51e008986 */ /* 0x000fe2000c101124 */
[C---:B------:R-:W-:Y:S01]  /*a330*/  ISETP.LT.OR P0, PT, R37.reuse, 0x9, !P2 ;  /* 0x000000092500780c */ /* 0x040fe20005701670 */
[----:B------:R-:W-:Y:S01]  /*a340*/  FMUL R158, R158, R10 ;  /* 0x0000000a9e9e7220 */ /* 0x000fe20000400000 */
[----:B0-----:R-:W-:Y:S01]  /*a350*/  F2FP.SATFINITE.E4M3.F32.PACK_AB_MERGE_C R7, RZ, R164, RZ ;  /* 0x000000a4ff07723e */ /* 0x001fe200048070ff */
[----:B------:R-:W-:Y:S01]  /*a360*/  @!P5 STG.E.U8 desc[UR36][R24.64+0x8], R169 ;  /* 0x000008a91800d986 */ /* 0x000fe2000c101124 */
[----:B------:R-:W-:Y:S01]  /*a370*/  ISETP.LT.OR P5, PT, R37, 0xa, !P2 ;  /* 0x0000000a2500780c */ /* 0x000fe200057a1670 */
[-C--:B------:R-:W-:Y:S01]  /*a380*/  FMUL R157, R157, R10.reuse ;  /* 0x0000000a9d9d7220 */ /* 0x080fe20000400000 */
[----:B------:R-:W-:Y:S01]  /*a390*/  F2FP.SATFINITE.E4M3.F32.PACK_AB_MERGE_C R163, RZ, R163, RZ ;  /* 0x000000a3ffa3723e */ /* 0x000fe200048070ff */
[----:B------:R-:W-:Y:S01]  /*a3a0*/  @!P6 STG.E.U8 desc[UR36][R24.64+0x9], R33 ;  /* 0x000009211800e986 */ /* 0x000fe2000c101124 */
[----:B------:R-:W-:Y:S01]  /*a3b0*/  ISETP.LT.OR P6, PT, R37, 0x1, !P1 ;  /* 0x000000012500780c */ /* 0x000fe20004fc1670 */
[----:B------:R-:W-:Y:S01]  /*a3c0*/  FMUL R156, R156, R10 ;  /* 0x0000000a9c9c7220 */ /* 0x000fe20000400000 */
[----:B-1----:R-:W-:Y:S01]  /*a3d0*/  F2FP.SATFINITE.E4M3.F32.PACK_AB_MERGE_C R9, RZ, R162, RZ ;  /* 0x000000a2ff09723e */ /* 0x002fe200048070ff */
[-C--:B------:R-:W-:Y:S01]  /*a3e0*/  FMUL R155, R155, R10.reuse ;  /* 0x0000000a9b9b7220 */ /* 0x080fe20000400000 */
[----:B------:R-:W-:Y:S01]  /*a3f0*/  F2FP.SATFINITE.E4M3.F32.PACK_AB_MERGE_C R161, RZ, R161, RZ ;  /* 0x000000a1ffa1723e */ /* 0x000fe200048070ff */
[----:B------:R-:W-:Y:S01]  /*a400*/  @!P0 STG.E.U8 desc[UR36][R30.64+0x8], R167 ;  /* 0x000008a71e008986 */ /* 0x000fe2000c101124 */
[----:B------:R-:W-:Y:S01]  /*a410*/  ISETP.GE.AND P0, PT, R42, 0x89, PT ;  /* 0x000000892a00780c */ /* 0x000fe20003f06270 */
[-C--:B------:R-:W-:Y:S01]  /*a420*/  FMUL R154, R154, R10.reuse ;  /* 0x0000000a9a9a7220 */ /* 0x080fe20000400000 */
[----:B------:R-:W-:Y:S01]  /*a430*/  F2FP.SATFINITE.E4M3.F32.PACK_AB_MERGE_C R159, RZ, R159, RZ ;  /* 0x0000009fff9f723e */ /* 0x000fe200048070ff */
[----:B------:R0:W-:Y:S01]  /*a440*/  @!P5 STG.E.U8 desc[UR36][R30.64+0x9], R7 ;  /* 0x000009071e00d986 */ /* 0x0001e2000c101124 */
[----:B------:R-:W-:Y:S01]  /*a450*/  ISETP.LT.OR P5, PT, R37, 0x2, !P1 ;  /* 0x000000022500780c */ /* 0x000fe20004fa1670 */
[-C--:B------:R-:W-:Y:S01]  /*a460*/  FMUL R153, R153, R10.reuse ;  /* 0x0000000a99997220 */ /* 0x080fe20000400000 */
[----:B------:R-:W-:Y:S01]  /*a470*/  F2FP.SATFINITE.E4M3.F32.PACK_AB_MERGE_C R157, RZ, R157, RZ ;  /* 0x0000009dff9d723e */ /* 0x000fe200048070ff */
[----:B------:R-:W-:Y:S01]  /*a480*/  @!P6 STG.E.U8 desc[UR36][R28.64], R163 ;  /* 0x000000a31c00e986 */ /* 0x000fe2000c101124 */
[----:B------:R-:W-:Y:S01]  /*a490*/  ISETP.LT.OR P6, PT, R37, 0x1, !P0 ;  /* 0x000000012500780c */ /* 0x000fe200047c1670 */
[-C--:B------:R-:W-:Y:S01]  /*a4a0*/  FMUL R152, R152, R10.reuse ;  /* 0x0000000a98987220 */ /* 0x080fe20000400000 */
[----:B------:R-:W-:Y:S01]  /*a4b0*/  F2FP.SATFINITE.E4M3.F32.PACK_AB_MERGE_C R155, RZ, R155, RZ ;  /* 0x0000009bff9b723e */ /* 0x000fe200048070ff */
[-C--:B------:R-:W-:Y:S01]  /*a4c0*/  FMUL R151, R151, R10.reuse ;  /* 0x0000000a97977220 */ /* 0x080fe20000400000 */
[----:B------:R-:W-:Y:S01]  /*a4d0*/  F2FP.SATFINITE.E4M3.F32.PACK_AB_MERGE_C R153, RZ, R153, RZ ;  /* 0x00000099ff99723e */ /* 0x000fe200048070ff */
[-C--:B------:R-:W-:Y:S01]  /*a4e0*/  FMUL R150, R150, R10.reuse ;  /* 0x0000000a96967220 */ /* 0x080fe20000400000 */
[----:B------:R-:W-:Y:S01]  /*a4f0*/  FMUL R149, R149, R10 ;  /* 0x0000000a95957220 */ /* 0x000fe20000400000 */
[----:B0-----:R-:W-:Y:S01]  /*a500*/  F2FP.SATFINITE.E4M3.F32.PACK_AB_MERGE_C R7, RZ, R160, RZ ;  /* 0x000000a0ff07723e */ /* 0x001fe200048070ff */
[-C--:B------:R-:W-:Y:S01]  /*a510*/  FMUL R148, R148, R10.reuse ;  /* 0x0000000a94947220 */ /* 0x080fe20000400000 */
        /* <DEDUP_REMOVED lines=129> */
[----:B------:R-:W-:Y:S01]  /*ad30*/  FMUL R12, R12, R10 ;  /* 0x0000000a0c0c7220 */ /* 0x000fe20000400000 */
[----:B------:R-:W-:Y:S01]  /*ad40*/  @!P6 STG.E.U8 desc[UR36][R28.64+0x18], R143 ;  /* 0x0000188f1c00e986 */ /* 0x000fe2000c101124 */
[----:B------:R-:W-:-:S02]  /*ad50*/  ISETP.LT.OR P6, PT, R37, 0x19, !P0 ;  /* 0x000000192500780c */ /* 0x000fc400047c1670 */
[----:B------:R-:W-:Y:S02]  /*ad60*/  F2FP.SATFINITE.E4M3.F32.PACK_AB_MERGE_C R17, RZ, R17, RZ ;  /* 0x00000011ff11723e */ /* 0x000fe400048070ff */
[----:B------:R-:W-:Y:S02]  /*ad70*/  F2FP.SATFINITE.E4M3.F32.PACK_AB_MERGE_C R15, RZ, R15, RZ ;  /* 0x0000000fff0f723e */ /* 0x000fe400048070ff */
[----:B------:R-:W-:Y:S02]  /*ad80*/  F2FP.SATFINITE.E4M3.F32.PACK_AB_MERGE_C R13, RZ, R13, RZ ;  /* 0x0000000dff0d723e */ /* 0x000fe400048070ff */
[----:B0-----:R-:W-:Y:S01]  /*ad90*/  F2FP.SATFINITE.E4M3.F32.PACK_AB_MERGE_C R7, RZ, R140, RZ ;  /* 0x0000008cff07723e */ /* 0x001fe200048070ff */
[----:B------:R0:W-:Y:S01]  /*ada0*/  @!P5 STG.E.U8 desc[UR36][R28.64+0x19], R9 ;  /* 0x000019091c00d986 */ /* 0x0001e2000c101124 */
[----:B------:R-:W-:-:S03]  /*adb0*/  ISETP.LT.OR P5, PT, R37, 0x1a, !P0 ;  /* 0x0000001a2500780c */ /* 0x000fc600047a1670 */
[----:B------:R-:W-:Y:S01]  /*adc0*/  @!P6 STG.E.U8 desc[UR36][R26.64+0x18], R141 ;  /* 0x0000188d1a00e986 */ /* 0x000fe2000c101124 */
[----:B------:R-:W-:Y:S02]  /*add0*/  ISETP.LT.OR P6, PT, R37, 0x21, !P3 ;  /* 0x000000212500780c */ /* 0x000fe40005fc1670 */
[----:B0-----:R-:W-:-:S07]  /*ade0*/  F2FP.SATFINITE.E4M3.F32.PACK_AB_MERGE_C R9, RZ, R138, RZ ;  /* 0x0000008aff09723e */ /* 0x001fce00048070ff */
        /* <DEDUP_REMOVED lines=88> */
[C---:B------:R-:W-:Y:S02]  /*b370*/  ISETP.LT.OR P6, PT, R37.reuse, 0x49, !P3 ;  /* 0x000000492500780c */ /* 0x040fe40005fc1670 */
[----:B------:R-:W-:Y:S02]  /*b380*/  ISETP.LT.OR P3, PT, R37, 0x4a, !P3 ;  /* 0x0000004a2500780c */ /* 0x000fe40005f61670 */
[----:B0-----:R-:W-:-:S05]  /*b390*/  F2FP.SATFINITE.E4M3.F32.PACK_AB_MERGE_C R9, RZ, R22, RZ ;  /* 0x00000016ff09723e */ /* 0x001fca00048070ff */
[----:B------:R0:W-:Y:S01]  /*b3a0*/  @!P5 STG.E.U8 desc[UR36][R30.64+0x41], R7 ;  /* 0x000041071e00d986 */ /* 0x0001e2000c101124 */
[C---:B------:R-:W-:Y:S02]  /*b3b0*/  ISETP.LT.OR P5, PT, R37.reuse, 0x49, !P2 ;  /* 0x000000492500780c */ /* 0x040fe400057a1670 */
[C---:B------:R-:W-:Y:S01]  /*b3c0*/  ISETP.LT.OR P2, PT, R37.reuse, 0x4a, !P2 ;  /* 0x0000004a2500780c */ /* 0x040fe20005741670 */
[----:B------:R-:W-:Y:S01]  /*b3d0*/  @!P6 STG.E.U8 desc[UR36][R24.64+0x48], R23 ;  /* 0x000048171800e986 */ /* 0x000fe2000c101124 */
[----:B------:R-:W-:-:S03]  /*b3e0*/  ISETP.LT.OR P6, PT, R37, 0x41, !P1 ;  /* 0x000000412500780c */ /* 0x000fc60004fc1670 */
[----:B------:R1:W-:Y:S01]  /*b3f0*/  @!P3 STG.E.U8 desc[UR36][R24.64+0x49], R9 ;  /* 0x000049091800b986 */ /* 0x0003e2000c101124 */
[----:B------:R-:W-:Y:S02]  /*b400*/  ISETP.LT.OR P3, PT, R37, 0x42, !P1 ;  /* 0x000000422500780c */ /* 0x000fe40004f61670 */
[----:B0-----:R-:W-:-:S03]  /*b410*/  F2FP.SATFINITE.E4M3.F32.PACK_AB_MERGE_C R7, RZ, R20, RZ ;  /* 0x00000014ff07723e */ /* 0x001fc600048070ff */
[----:B------:R-:W-:Y:S01]  /*b420*/  @!P5 STG.E.U8 desc[UR36][R30.64+0x48], R21 ;  /* 0x000048151e00d986 */ /* 0x000fe2000c101124 */
[----:B------:R-:W-:-:S03]  /*b430*/  ISETP.LT.OR P5, PT, R37, 0x41, !P0 ;  /* 0x000000412500780c */ /* 0x000fc600047a1670 */
[----:B------:R0:W-:Y:S01]  /*b440*/  @!P2 STG.E.U8 desc[UR36][R30.64+0x49], R7 ;  /* 0x000049071e00a986 */ /* 0x0001e2000c101124 */
[C---:B------:R-:W-:Y:S02]  /*b450*/  ISETP.LT.OR P2, PT, R37.reuse, 0x49, !P1 ;  /* 0x000000492500780c */ /* 0x040fe40004f41670 */
[----:B-1----:R-:W-:Y:S01]  /*b460*/  F2FP.SATFINITE.E4M3.F32.PACK_AB_MERGE_C R9, RZ, R18, RZ ;  /* 0x00000012ff09723e */ /* 0x002fe200048070ff */
[----:B------:R1:W-:Y:S01]  /*b470*/  @!P6 STG.E.U8 desc[UR36][R28.64+0x40], R19 ;  /* 0x000040131c00e986 */ /* 0x0003e2000c101124 */
[C---:B------:R-:W-:Y:S02]  /*b480*/  ISETP.LT.OR P6, PT, R37.reuse, 0x42, !P0 ;  /* 0x000000422500780c */ /* 0x040fe400047c1670 */
[C---:B------:R-:W-:Y:S01]  /*b490*/  ISETP.LT.OR P1, PT, R37.reuse, 0x4a, !P1 ;  /* 0x0000004a2500780c */ /* 0x040fe20004f21670 */
[----:B------:R2:W-:Y:S01]  /*b4a0*/  @!P3 STG.E.U8 desc[UR36][R28.64+0x41], R9 ;  /* 0x000041091c00b986 */ /* 0x0005e2000c101124 */
[C---:B------:R-:W-:Y:S02]  /*b4b0*/  ISETP.LT.OR P3, PT, R37.reuse, 0x49, !P0 ;  /* 0x000000492500780c */ /* 0x040fe40004761670 */
[----:B------:R-:W-:Y:S01]  /*b4c0*/  ISETP.LT.OR P0, PT, R37, 0x4a, !P0 ;  /* 0x0000004a2500780c */ /* 0x000fe20004701670 */
[----:B------:R3:W-:Y:S01]  /*b4d0*/  @!P5 STG.E.U8 desc[UR36][R26.64+0x40], R17 ;  /* 0x000040111a00d986 */ /* 0x0007e2000c101124 */
[----:B0-----:R-:W-:-:S02]  /*b4e0*/  F2FP.SATFINITE.E4M3.F32.PACK_AB_MERGE_C R7, RZ, R16, RZ ;  /* 0x00000010ff07723e */ /* 0x001fc400048070ff */
[----:B-1----:R-:W-:-:S03]  /*b4f0*/  F2FP.SATFINITE.E4M3.F32.PACK_AB_MERGE_C R19, RZ, R12, RZ ;  /* 0x0000000cff13723e */ /* 0x002fc600048070ff */
[----:B------:R3:W-:Y:S01]  /*b500*/  @!P6 STG.E.U8 desc[UR36][R26.64+0x41], R7 ;  /* 0x000041071a00e986 */ /* 0x0007e2000c101124 */
[----:B--2---:R-:W-:-:S03]  /*b510*/  F2FP.SATFINITE.E4M3.F32.PACK_AB_MERGE_C R9, RZ, R14, RZ ;  /* 0x0000000eff09723e */ /* 0x004fc600048070ff */
[----:B------:R3:W-:Y:S04]  /*b520*/  @!P2 STG.E.U8 desc[UR36][R28.64+0x48], R15 ;  /* 0x0000480f1c00a986 */ /* 0x0007e8000c101124 */
[----:B------:R3:W-:Y:S04]  /*b530*/  @!P1 STG.E.U8 desc[UR36][R28.64+0x49], R9 ;  /* 0x000049091c009986 */ /* 0x0007e8000c101124 */
[----:B------:R3:W-:Y:S04]  /*b540*/  @!P3 STG.E.U8 desc[UR36][R26.64+0x48], R13 ;  /* 0x0000480d1a00b986 */ /* 0x0007e8000c101124 */
[----:B------:R3:W-:Y:S02]  /*b550*/  @!P0 STG.E.U8 desc[UR36][R26.64+0x49], R19 ;  /* 0x000049131a008986 */ /* 0x0007e4000c101124 */
.L_x_197:
[----:B------:R-:W-:Y:S05]  /*b560*/  BSYNC B0 ;  /* 0x0000000000007941 */ /* 0x000fea0003800000 */
.L_x_35:
[----:B------:R-:W-:Y:S01]  /*b570*/  ULDC UR6, c[0x0][0xc] ;  /* 0x0000030000067ab9 */ /* 0x000fe20000000800 */
[----:B------:R-:W-:Y:S01]  /*b580*/  ULDC UR7, c[0x0][0x10] ;  /* 0x0000040000077ab9 */ /* 0x000fe20000000800 */
[----:B0--3-5:R-:W0:Y:S01]  /*b590*/  LDC R7, c[0x0][0x14] ;  /* 0x00000500ff077b82 */ /* 0x029e220000000800 */
[----:B------:R-:W-:Y:S01]  /*b5a0*/  UIMAD.WIDE.U32 UR6, UR6, UR7, URZ ;  /* 0x00000007060672a5 */ /* 0x000fe2000f8e003f */
[----:B------:R-:W-:Y:S01]  /*b5b0*/  PRMT R9, RZ, 0x7610, R9 ;  /* 0x00007610ff097816 */ /* 0x000fe20000000009 */
[----:B------:R-:W-:-:S04]  /*b5c0*/  IMAD.MOV.U32 R8, RZ, RZ, -0x1 ;  /* 0xffffffffff087424 */ /* 0x000fc800078e00ff */
[----:B0-----:R-:W-:-:S04]  /*b5d0*/  IMAD.WIDE.U32 R2, R7, UR6, R2 ;  /* 0x0000000607027c25 */ /* 0x001fc8000f8e0002 */
[----:B------:R-:W-:Y:S01]  /*b5e0*/  IMAD R7, R7, UR7, RZ ;  /* 0x0000000707077c24 */ /* 0x000fe2000f8e02ff */
[----:B------:R-:W-:Y:S02]  /*b5f0*/  ULDC.64 UR6, c[0x0][0x650] ;  /* 0x0001940000067ab9 */ /* 0x000fe40000000a00 */
[----:B------:R-:W-:Y:S01]  /*b600*/  ISETP.GE.U32.AND P0, PT, R2, UR6, PT ;  /* 0x0000000602007c0c */ /* 0x000fe2000bf06070 */
[----:B------:R-:W-:Y:S02]  /*b610*/  IMAD.IADD R3, R3, 0x1, R7 ;  /* 0x0000000103037824 */ /* 0x000fe400078e0207 */
[----:B------:R-:W-:-:S03]  /*b620*/  IMAD.MOV.U32 R7, RZ, RZ, -0x1 ;  /* 0xffffffffff077424 */ /* 0x000fc600078e00ff */
[----:B------:R-:W-:-:S13]  /*b630*/  ISETP.GE.U32.AND.EX P0, PT, R3, UR7, PT, P0 ;  /* 0x0000000703007c0c */ /* 0x000fda000bf06100 */
[----:B------:R-:W-:Y:S05]  /*b640*/  @P0 BRA `(.L_x_198) ;  /* 0x0000000400600947 */ /* 0x000fea0003800000 */
[----:B------:R-:W0:Y:S01]  /*b650*/  S2R R22, SR_CTAID.X ;  /* 0x0000000000167919 */ /* 0x000e220000002500 */
[----:B------:R-:W3:Y:S01]  /*b660*/  LDC.64 R16, c[0x0][0x628] ;  /* 0x00018a00ff107b82 */ /* 0x000ee20000000a00 */
[----:B------:R-:W-:Y:S01]  /*b670*/  ULDC UR6, c[0x0][0x150] ;  /* 0x0000540000067ab9 */ /* 0x000fe20000000800 */
[----:B------:R-:W-:Y:S01]  /*b680*/  IMAD.MOV.U32 R14, RZ, RZ, R2 ;  /* 0x000000ffff0e7224 */ /* 0x000fe200078e0002 */
[----:B------:R-:W0:Y:S01]  /*b690*/  S2R R24, SR_CTAID.Y ;  /* 0x0000000000187919 */ /* 0x000e220000002600 */
[----:B------:R-:W-:-:S04]  /*b6a0*/  IMAD.MOV.U32 R15, RZ, RZ, R3 ;  /* 0x000000ffff0f7224 */ /* 0x000fc800078e0003 */
[----:B------:R-:W1:Y:S08]  /*b6b0*/  LDC R25, c[0x0][0x144] ;  /* 0x00005100ff197b82 */ /* 0x000e700000000800 */
[----:B------:R-:W1:Y:S08]  /*b6c0*/  LDC R18, c[0x0][0x630] ;  /* 0x00018c00ff127b82 */ /* 0x000e700000000800 */
[----:B------:R-:W1:Y:S01]  /*b6d0*/  LDC.64 R20, c[0x0][0x620] ;  /* 0x00018800ff147b82 */ /* 0x000e620000000a00 */
[----:B---3--:R-:W-:-:S04]  /*b6e0*/  ISETP.NE.U32.AND P0, PT, R16, RZ, PT ;  /* 0x000000ff1000720c */ /* 0x008fc80003f05070 */
[----:B------:R-:W-:Y:S02]  /*b6f0*/  ISETP.NE.AND.EX P0, PT, R17, RZ, PT, P0 ;  /* 0x000000ff1100720c */ /* 0x000fe40003f05300 */
[----:B0-----:R-:W-:-:S05]  /*b700*/  I2FP.F32.U32 R7, R22 ;  /* 0x0000001600077245 */ /* 0x001fca0000201000 */
[----:B------:R-:W-:-:S04]  /*b710*/  FMUL R7, R7, UR6 ;  /* 0x0000000607077c20 */ /* 0x000fc80008400000 */
[----:B------:R0:W3:Y:S02]  /*b720*/  F2I.U32.TRUNC.NTZ R23, R7 ;  /* 0x0000000700177305 */ /* 0x0000e4000020f000 */
[----:B------:R-:W-:Y:S05]  /*b730*/  @!P0 BRA `(.L_x_199) ;  /* 0x0000000000288947 */ /* 0x000fea0003800000 */
[----:B0-----:R-:W0:Y:S02]  /*b740*/  LDC R7, c[0x0][0x634] ;  /* 0x00018d00ff077b82 */ /* 0x001e240000000800 */
        /* <DEDUP_REMOVED lines=9> */
.L_x_199:
[-CC-:B-1----:R-:W-:Y:S01]  /*b7e0*/  SHF.R.U64 R19, R14, R18.reuse, R15.reuse ;  /* 0x000000120e137219 */ /* 0x182fe2000000120f */
[----:B------:R-:W1:Y:S01]  /*b7f0*/  LDC.64 R30, c[0x0][0x640] ;  /* 0x00019000ff1e7b82 */ /* 0x000e620000000a00 */
[----:B0-----:R-:W-:Y:S01]  /*b800*/  SHF.R.U32.HI R7, RZ, R18, R15 ;  /* 0x00000012ff077219 */ /* 0x001fe2000001160f */
[----:B---3--:R-:W-:Y:S01]  /*b810*/  IMAD.MOV R23, RZ, RZ, -R23 ;  /* 0x000000ffff177224 */ /* 0x008fe200078e0a17 */
[----:B------:R-:W-:Y:S01]  /*b820*/  IADD3 R13, P0, RZ, -R19, RZ ;  /* 0x80000013ff0d7210 */ /* 0x000fe20007f1e0ff */
[----:B------:R-:W-:Y:S02]  /*b830*/  ULDC UR6, c[0x0][0x154] ;  /* 0x0000550000067ab9 */ /* 0x000fe40000000800 */
[----:B------:R-:W-:Y:S02]  /*b840*/  IMAD R25, R25, R23, R22 ;  /* 0x0000001719197224 */ /* 0x000fe400078e0216 */
[----:B------:R-:W0:Y:S01]  /*b850*/  LDC R14, c[0x0][0x618] ;  /* 0x00018600ff0e7b82 */ /* 0x000e220000000800 */
[----:B------:R-:W-:-:S02]  /*b860*/  IMAD.X R7, RZ, RZ, ~R7, P0 ;  /* 0x000000ffff077224 */ /* 0x000fc400000e0e07 */
[----:B------:R-:W-:-:S04]  /*b870*/  IMAD.WIDE.U32 R8, R13, R20, R2 ;  /* 0x000000140d087225 */ /* 0x000fc800078e0002 */
[----:B------:R-:W-:Y:S01]  /*b880*/  IMAD R12, R7, R20, RZ ;  /* 0x00000014070c7224 */ /* 0x000fe200078e02ff */
[----:B------:R-:W3:Y:S03]  /*b890*/  LDC R26, c[0x0][0x608] ;  /* 0x00018200ff1a7b82 */ /* 0x000ee60000000800 */
[----:B------:R-:W-:Y:S02]  /*b8a0*/  IMAD R7, R13, R21, R12 ;  /* 0x000000150d077224 */ /* 0x000fe400078e020c */
[----:B------:R-:W-:Y:S02]  /*b8b0*/  IMAD.MOV.U32 R13, RZ, RZ, 0x1 ;  /* 0x00000001ff0d7424 */ /* 0x000fe400078e00ff */
[----:B------:R-:W-:Y:S01]  /*b8c0*/  IMAD.IADD R7, R9, 0x1, R7 ;  /* 0x0000000109077824 */ /* 0x000fe200078e0207 */
[----:B------:R-:W5:Y:S01]  /*b8d0*/  LDC R28, c[0x0][0x658] ;  /* 0x00019600ff1c7b82 */ /* 0x000f620000000800 */
[----:B------:R-:W-:-:S02]  /*b8e0*/  I2FP.F32.U32 R9, R24 ;  /* 0x0000001800097245 */ /* 0x000fc40000201000 */
[----:B-1----:R-:W-:-:S03]  /*b8f0*/  ISETP.NE.U32.AND P0, PT, R30, RZ, PT ;  /* 0x000000ff1e00720c */ /* 0x002fc60003f05070 */
[----:B------:R-:W-:Y:S01]  /*b900*/  FMUL R12, R9, UR6 ;  /* 0x00000006090c7c20 */ /* 0x000fe20008400000 */
[----:B------:R-:W-:Y:S01]  /*b910*/  ISETP.NE.AND.EX P0, PT, R31, RZ, PT, P0 ;  /* 0x000000ff1f00720c */ /* 0x000fe20003f05300 */
[----:B------:R-:W1:Y:S01]  /*b920*/  LDC R23, c[0x0][0x148] ;  /* 0x00005200ff177b82 */ /* 0x000e620000000800 */
[-CC-:B0-----:R-:W-:Y:S01]  /*b930*/  SHF.R.U64 R18, R8, R14.reuse, R7.reuse ;  /* 0x0000000e08127219 */ /* 0x181fe20000001207 */
[----:B------:R0:W0:Y:S01]  /*b940*/  F2I.U32.TRUNC.NTZ R20, R12 ;  /* 0x0000000c00147305 */ /* 0x000022000020f000 */
[----:B------:R-:W-:Y:S01]  /*b950*/  SHF.R.U32.HI R7, RZ, R14, R7 ;  /* 0x0000000eff077219 */ /* 0x000fe20000011607 */
[----:B------:R-:W-:-:S04]  /*b960*/  IMAD.MOV.U32 R9, RZ, RZ, -0x1 ;  /* 0xffffffffff097424 */ /* 0x000fc800078e00ff */
[----:B------:R-:W0:Y:S01]  /*b970*/  LDC R22, c[0x0][0x600] ;  /* 0x00018000ff167b82 */ /* 0x000e220000000800 */
[-CC-:B---3--:R-:W-:Y:S02]  /*b980*/  SHF.R.U64 R16, R18, R26.reuse, R7.reuse ;  /* 0x0000001a12107219 */ /* 0x188fe40000001207 */
[----:B------:R-:W-:-:S05]  /*b990*/  SHF.R.U32.HI R7, RZ, R26, R7 ;  /* 0x0000001aff077219 */ /* 0x000fca0000011607 */
[----:B------:R-:W3:Y:S01]  /*b9a0*/  LDC R29, c[0x0][0x648] ;  /* 0x00019200ff1d7b82 */ /* 0x000ee20000000800 */
[-C--:B-----5:R-:W-:Y:S02]  /*b9b0*/  SHF.L.U32 R8, R9, R28.reuse, RZ ;  /* 0x0000001c09087219 */ /* 0x0a0fe400000006ff */
[-CC-:B------:R-:W-:Y:S02]  /*b9c0*/  SHF.R.U64 R21, R16, R28.reuse, R7.reuse ;  /* 0x0000001c10157219 */ /* 0x180fe40000001207 */
[----:B------:R-:W-:Y:S02]  /*b9d0*/  SHF.R.U32.HI R9, RZ, R28, R7 ;  /* 0x0000001cff097219 */ /* 0x000fe40000011607 */
[----:B------:R-:W-:Y:S01]  /*b9e0*/  LOP3.LUT R27, RZ, R8, RZ, 0x33, !PT ;  /* 0x00000008ff1b7212 */ /* 0x000fe200078e33ff */
[----:B------:R-:W0:Y:S01]  /*b9f0*/  LDC R32, c[0x0][0x638] ;  /* 0x00018e00ff207b82 */ /* 0x000e220000000800 */
[----:B------:R-:W-:Y:S01]  /*ba00*/  SHF.L.U32 R28, R13, R28, RZ ;  /* 0x0000001c0d1c7219 */ /* 0x000fe200000006ff */
[----:B------:R-:W-:-:S06]  /*ba10*/  IMAD.MOV.U32 R8, RZ, RZ, R21 ;  /* 0x000000ffff087224 */ /* 0x000fcc00078e0015 */
[----:B------:R-:W0:Y:S01]  /*ba20*/  LDC R33, c[0x0][0x610] ;  /* 0x00018400ff217b82 */ /* 0x000e220000000800 */
[----:B------:R-:W-:Y:S05]  /*ba30*/  @!P0 BRA `(.L_x_200) ;  /* 0x0000000000288947 */ /* 0x000fea0003800000 */
[----:B------:R-:W5:Y:S02]  /*ba40*/  LDC R8, c[0x0][0x64c] ;  /* 0x00019300ff087b82 */ /* 0x000f640000000800 */
[----:B-----5:R-:W-:-:S05]  /*ba50*/  IADD3 R7, P0, R21, R8, RZ ;  /* 0x0000000815077210 */ /* 0x020fca0007f1e0ff */
[----:B------:R-:W-:-:S04]  /*ba60*/  IMAD.X R17, RZ, RZ, R9, P0 ;  /* 0x000000ffff117224 */ /* 0x000fc800000e0609 */
[----:B------:R-:W-:-:S04]  /*ba70*/  IMAD.WIDE.U32 R8, R17, R30, RZ ;  /* 0x0000001e11087225 */ /* 0x000fc800078e00ff */
[----:B0-----:R-:W-:-:S04]  /*ba80*/  IMAD.WIDE.U32 R12, P0, R7, R31, R8 ;  /* 0x0000001f070c7225 */ /* 0x001fc80007800008 */
[----:B------:R-:W-:-:S04]  /*ba90*/  IMAD.WIDE.U32 R8, R7, R30, RZ ;  /* 0x0000001e07087225 */ /* 0x000fc800078e00ff */
[----:B------:R-:W-:Y:S01]  /*baa0*/  IMAD.X R15, RZ, RZ, RZ, P0 ;  /* 0x000000ffff0f7224 */ /* 0x000fe200000e06ff */
[----:B------:R-:W-:Y:S01]  /*bab0*/  IADD3 RZ, P0, R9, R12, RZ ;  /* 0x0000000c09ff7210 */ /* 0x000fe20007f1e0ff */
[----:B------:R-:W-:-:S04]  /*bac0*/  IMAD.MOV.U32 R14, RZ, RZ, R13 ;  /* 0x000000ffff0e7224 */ /* 0x000fc800078e000d */
[----:B------:R-:W-:-:S08]  /*bad0*/  IMAD.WIDE.U32.X R8, R17, R31, R14, P0 ;  /* 0x0000001f11087225 */ /* 0x000fd000000e040e */
.L_x_200:
[----:B---3--:R-:W-:Y:S01]  /*bae0*/  SHF.R.U64 R7, R8, R29, R9 ;  /* 0x0000001d08077219 */ /* 0x008fe20000001209 */
[----:B0-----:R-:W-:Y:S01]  /*baf0*/  VIADD R9, R22, 0xffffffff ;  /* 0xffffffff16097836 */ /* 0x001fe20000000000 */
[----:B------:R-:W-:Y:S01]  /*bb00*/  LOP3.LUT R36, R16, R27, RZ, 0xc0, !PT ;  /* 0x0000001b10247212 */ /* 0x000fe200078ec0ff */
[----:B------:R-:W-:Y:S02]  /*bb10*/  IMAD.MOV R20, RZ, RZ, -R20 ;  /* 0x000000ffff147224 */ /* 0x000fe400078e0a14 */
[----:B------:R-:W-:Y:S01]  /*bb20*/  IMAD.MOV R8, RZ, RZ, -R7 ;  /* 0x000000ffff087224 */ /* 0x000fe200078e0a07 */
[----:B------:R-:W-:Y:S01]  /*bb30*/  LOP3.LUT R18, R18, R9, RZ, 0xc0, !PT ;  /* 0x0000000912127212 */ /* 0x000fe200078ec0ff */
[----:B------:R-:W-:Y:S02]  /*bb40*/  IMAD R36, R28, R7, R36 ;  /* 0x000000071c247224 */ /* 0x000fe400078e0224 */
[----:B-1----:R-:W-:Y:S02]  /*bb50*/  @P4 IMAD R25, R23, R20, R24 ;  /* 0x0000001417194224 */ /* 0x002fe400078e0218 */
[----:B------:R-:W-:-:S02]  /*bb60*/  IMAD R7, R8, R32, R21 ;  /* 0x0000002008077224 */ /* 0x000fc400078e0215 */
[----:B------:R-:W-:Y:S02]  /*bb70*/  IMAD R36, R36, R33, R25 ;  /* 0x0000002124247224 */ /* 0x000fe400078e0219 */
[----:B------:R-:W-:Y:S02]  /*bb80*/  IMAD R7, R7, R22, R18 ;  /* 0x0000001607077224 */ /* 0x000fe400078e0212 */
[----:B------:R-:W-:-:S03]  /*bb90*/  IMAD.MOV.U32 R9, RZ, RZ, 0x1 ;  /* 0x00000001ff097424 */ /* 0x000fc600078e00ff */
[----:B------:R-:W-:Y:S02]  /*bba0*/  SEL R8, R7, R36, !P4 ;  /* 0x0000002407087207 */ /* 0x000fe40006000000 */
[----:B------:R-:W-:Y:S01]  /*bbb0*/  SEL R36, R36, R7, !P4 ;  /* 0x0000000724247207 */ /* 0x000fe20006000000 */
[----:B------:R-:W-:-:S07]  /*bbc0*/  IMAD.MOV.U32 R7, RZ, RZ, R19 ;  /* 0x000000ffff077224 */ /* 0x000fce00078e0013 */
.L_x_198:
[----:B------:R-:W-:Y:S01]  /*bbd0*/  UIADD3 UR5, UR11, UR5, URZ ;  /* 0x000000050b057290 */ /* 0x000fe2000fffe03f */
[----:B------:R-:W-:Y:S01]  /*bbe0*/  LOP3.LUT P0, RZ, R9, 0xff, RZ, 0xc0, !PT ;  /* 0x000000ff09ff7812 */ /* 0x000fe2000780c0ff */
[----:B------:R-:W-:Y:S02]  /*bbf0*/  IMAD.MOV.U32 R9, RZ, RZ, R36 ;  /* 0x000000ffff097224 */ /* 0x000fe400078e0024 */
[----:B------:R-:W-:Y:S02]  /*bc00*/  USHF.R.U32.HI UR6, URZ, 0x1, UR5 ;  /* 0x000000013f067899 */ /* 0x000fe40008011605 */
[----:B------:R-:W-:Y:S02]  /*bc10*/  UISETP.GT.U32.AND UP1, UPT, UR5, 0x1, UPT ;  /* 0x000000010500788c */ /* 0x000fe4000bf24070 */
[----:B------:R-:W-:Y:S02]  /*bc20*/  ULOP3.LUT UR6, UR6, 0x1, URZ, 0xc0, !UPT ;  /* 0x0000000106067892 */ /* 0x000fe4000f8ec03f */
[----:B------:R-:W-:-:S02]  /*bc30*/  UISETP.LT.U32.AND UP1, UPT, UR11, 0x2, UP1 ;  /* 0x000000020b00788c */ /* 0x000fc40008f21070 */
[----:B------:R-:W-:Y:S02]  /*bc40*/  UISETP.NE.U32.AND UP0, UPT, UR6, 0x1, UPT ;  /* 0x000000010600788c */ /* 0x000fe4000bf05070 */
[----:B------:R-:W-:Y:S02]  /*bc50*/  USEL UR7, URZ, 0x1, !UP1 ;  /* 0x000000013f077887 */ /* 0x000fe4000c800000 */
[----:B------:R-:W-:Y:S02]  /*bc60*/  UISETP.GT.U32.AND UP0, UPT, UR11, 0x1, !UP0 ;  /* 0x000000010b00788c */ /* 0x000fe4000c704070 */
[----:B------:R-:W-:Y:S02]  /*bc70*/  ULOP3.LUT UR5, UR5, 0x1, URZ, 0xc0, !UPT ;  /* 0x0000000105057892 */ /* 0x000fe4000f8ec03f */
[----:B------:R-:W-:-:S04]  /*bc80*/  USEL UR6, URZ, 0x1, !UP0 ;  /* 0x000000013f067887 */ /* 0x000fc8000c000000 */
[----:B------:R-:W-:Y:S01]  /*bc90*/  ULOP3.LUT UR4, UR6, UR4, UR7, 0x96, !UPT ;  /* 0x0000000406047292 */ /* 0x000fe2000f8e9607 */
[----:B------:R-:W-:Y:S11]  /*bca0*/  @P0 BRA `(.L_x_201) ;  /* 0xffffff5400380947 */ /* 0x000ff6000383ffff */
[----:B------:R-:W-:Y:S05]  /*bcb0*/  EXIT ;  /* 0x000000000000794d */ /* 0x000fea0003800000 */
.L_x_7:
[----:B0-----:R-:W-:Y:S01]  /*bcc0*/  ULDC.64 UR4, c[0x0][0x650] ;  /* 0x0001940000047ab9 */ /* 0x001fe20000000a00 */
        /* <DEDUP_REMOVED lines=25> */
.L_x_203:
[----:B------:R-:W0:Y:S01]  /*be60*/  LDC.64 R28, c[0x0][0x640] ;  /* 0x00019000ff1c7b82 */ /* 0x000e220000000a00 */
[-CC-:B------:R-:W-:Y:S01]  /*be70*/  SHF.R.U64 R21, R16, R6.reuse, R17.reuse ;  /* 0x0000000610157219 */ /* 0x180fe20000001211 */
[----:B------:R-:W-:Y:S01]  /*be80*/  IMAD.MOV.U32 R31, RZ, RZ, 0x1 ;  /* 0x00000001ff1f7424 */ /* 0x000fe200078e00ff */
[----:B------:R-:W-:Y:S02]  /*be90*/  SHF.R.U32.HI R5, RZ, R6, R17 ;  /* 0x00000006ff057219 */ /* 0x000fe40000011611 */
[----:B------:R-:W-:-:S03]  /*bea0*/  IADD3 R15, P0, RZ, -R21, RZ ;  /* 0x80000015ff0f7210 */ /* 0x000fc60007f1e0ff */
[----:B------:R-:W1:Y:S02]  /*beb0*/  LDC R14, c[0x0][0x618] ;  /* 0x00018600ff0e7b82 */ /* 0x000e640000000800 */
[----:B------:R-:W-:Y:S02]  /*bec0*/  IMAD.X R5, RZ, RZ, ~R5, P0 ;  /* 0x000000ffff057224 */ /* 0x000fe400000e0e05 */
[----:B------:R-:W-:-:S04]  /*bed0*/  IMAD.WIDE.U32 R8, R15, R22, R2 ;  /* 0x000000160f087225 */ /* 0x000fc800078e0002 */
[----:B------:R-:W2:Y:S01]  /*bee0*/  LDC R16, c[0x0][0x608] ;  /* 0x00018200ff107b82 */ /* 0x000ea20000000800 */
[----:B------:R-:W-:-:S04]  /*bef0*/  IMAD R6, R5, R22, RZ ;  /* 0x0000001605067224 */ /* 0x000fc800078e02ff */
[----:B------:R-:W-:-:S03]  /*bf00*/  IMAD R5, R15, R23, R6 ;  /* 0x000000170f057224 */ /* 0x000fc600078e0206 */
[----:B------:R-:W3:Y:S01]  /*bf10*/  LDC R26, c[0x0][0x658] ;  /* 0x00019600ff1a7b82 */ /* 0x000ee20000000800 */
[----:B------:R-:W-:Y:S01]  /*bf20*/  IMAD.IADD R5, R9, 0x1, R5 ;  /* 0x0000000109057824 */ /* 0x000fe200078e0205 */
[----:B0-----:R-:W-:Y:S01]  /*bf30*/  ISETP.NE.U32.AND P0, PT, R28, RZ, PT ;  /* 0x000000ff1c00720c */ /* 0x001fe20003f05070 */
[----:B------:R-:W-:-:S03]  /*bf40*/  IMAD.MOV.U32 R9, RZ, RZ, -0x1 ;  /* 0xffffffffff097424 */ /* 0x000fc600078e00ff */
[----:B------:R-:W-:Y:S02]  /*bf50*/  ISETP.NE.AND.EX P0, PT, R29, RZ, PT, P0 ;  /* 0x000000ff1d00720c */ /* 0x000fe40003f05300 */
[----:B------:R-:W0:Y:S01]  /*bf60*/  LDC R24, c[0x0][0x600] ;  /* 0x00018000ff187b82 */ /* 0x000e220000000800 */
[-CC-:B-1----:R-:W-:Y:S02]  /*bf70*/  SHF.R.U64 R18, R8, R14.reuse, R5.reuse ;  /* 0x0000000e08127219 */ /* 0x182fe40000001205 */
[----:B------:R-:W-:-:S05]  /*bf80*/  SHF.R.U32.HI R5, RZ, R14, R5 ;  /* 0x0000000eff057219 */ /* 0x000fca0000011605 */
        /* <DEDUP_REMOVED lines=21> */
.L_x_204:
[----:B-1----:R-:W-:Y:S01]  /*c0e0*/  SHF.R.U64 R6, R8, R25, R9 ;  /* 0x0000001908067219 */ /* 0x002fe20000001209 */
[----:B0-----:R-:W-:Y:S01]  /*c0f0*/  VIADD R11, R24, 0xffffffff ;  /* 0xffffffff180b7836 */ /* 0x001fe20000000000 */
[----:B------:R-:W-:Y:S01]  /*c100*/  SHF.L.U32 R9, R31, R26, RZ ;  /* 0x0000001a1f097219 */ /* 0x000fe200000006ff */
[----:B------:R-:W-:Y:S01]  /*c110*/  @P4 IMAD R12, R13, R20, R10 ;  /* 0x000000140d0c4224 */ /* 0x000fe200078e020a */
[----:B------:R-:W-:Y:S01]  /*c120*/  LOP3.LUT R5, R22, R33, RZ, 0xc0, !PT ;  /* 0x0000002116057212 */ /* 0x000fe200078ec0ff */
[----:B------:R-:W-:Y:S01]  /*c130*/  IMAD.MOV R8, RZ, RZ, -R6 ;  /* 0x000000ffff087224 */ /* 0x000fe200078e0a06 */
[----:B------:R-:W-:Y:S01]  /*c140*/  LOP3.LUT R18, R18, R11, RZ, 0xc0, !PT ;  /* 0x0000000b12127212 */ /* 0x000fe200078ec0ff */
[----:B------:R-:W-:Y:S02]  /*c150*/  IMAD.MOV.U32 R16, RZ, RZ, R21 ;  /* 0x000000ffff107224 */ /* 0x000fe400078e0015 */
[----:B------:R-:W-:Y:S02]  /*c160*/  IMAD R9, R9, R6, R5 ;  /* 0x0000000609097224 */ /* 0x000fe400078e0205 */
[----:B--2---:R-:W-:-:S02]  /*c170*/  IMAD R5, R8, R27, R23 ;  /* 0x0000001b08057224 */ /* 0x004fc400078e0217 */
[----:B---3--:R-:W-:Y:S02]  /*c180*/  IMAD R8, R9, R30, R12 ;  /* 0x0000001e09087224 */ /* 0x008fe400078e020c */
[----:B------:R-:W-:Y:S02]  /*c190*/  IMAD R9, R5, R24, R18 ;  /* 0x0000001805097224 */ /* 0x000fe400078e0212 */
[----:B------:R-:W-:-:S03]  /*c1a0*/  IMAD.MOV.U32 R6, RZ, RZ, 0x1 ;  /* 0x00000001ff067424 */ /* 0x000fc600078e00ff */
[----:B------:R-:W-:Y:S02]  /*c1b0*/  SEL R5, R9, R8, !P4 ;  /* 0x0000000809057207 */ /* 0x000fe40006000000 */
[----:B------:R-:W-:-:S07]  /*c1c0*/  SEL R8, R8, R9, !P4 ;  /* 0x0000000908087207 */ /* 0x000fce0006000000 */
.L_x_202:
[----:B------:R-:W-:-:S08]  /*c1d0*/  NOP ;  /* 0x0000000000007918 */ /* 0x000fd00000000000 */
[----:B------:R-:W0:-:S00]  /*c1e0*/  USETMAXREG.DEALLOC.CTAPOOL 0x28 ;  /* 0x00000028000079c8 */ /* 0x000e0000080e0500 */
[----:B0-----:R-:W-:-:S13]  /*c1f0*/  ISETP.NE.AND P0, PT, R7, RZ, PT ;  /* 0x000000ff0700720c */ /* 0x001fda0003f05270 */
[----:B------:R-:W-:Y:S05]  /*c200*/  @P0 EXIT ;  /* 0x000000000000094d */ /* 0x000fea0003800000 */
[----:B------:R-:W-:Y:S01]  /*c210*/  LOP3.LUT P0, RZ, R6, 0xff, RZ, 0xc0, !PT ;  /* 0x000000ff06ff7812 */ /* 0x000fe2000780c0ff */
[----:B------:R-:W-:Y:S02]  /*c220*/  IMAD.MOV.U32 R15, RZ, RZ, 0x1 ;  /* 0x00000001ff0f7424 */ /* 0x000fe400078e00ff */
[----:B------:R-:W-:-:S10]  /*c230*/  IMAD.MOV.U32 R14, RZ, RZ, RZ ;  /* 0x000000ffff0e7224 */ /* 0x000fd400078e00ff */
[----:B------:R-:W-:Y:S05]  /*c240*/  @!P0 BRA `(.L_x_205) ;  /* 0x0000000c00648947 */ /* 0x000fea0003800000 */
[----:B------:R-:W0:Y:S01]  /*c250*/  LDC R6, c[0x0][0x28c] ;  /* 0x0000a300ff067b82 */ /* 0x000e220000000800 */
[----:B------:R-:W1:Y:S01]  /*c260*/  S2R R12, SR_CgaCtaId ;  /* 0x00000000000c7919 */ /* 0x000e620000008800 */
[----:B------:R-:W-:Y:S01]  /*c270*/  ULDC UR5, c[0x0][0x658] ;  /* 0x0001960000057ab9 */ /* 0x000fe20000000800 */
[----:B------:R-:W-:Y:S01]  /*c280*/  UMOV UR7, 0xffffffff ;  /* 0xffffffff00077882 */ /* 0x000fe20000000000 */
[----:B------:R-:W-:Y:S01]  /*c290*/  ULDC UR6, c[0x0][0xc] ;  /* 0x0000030000067ab9 */ /* 0x000fe20000000800 */
[----:B------:R-:W-:Y:S01]  /*c2a0*/  USHF.L.U32 UR9, UR7, UR5, URZ ;  /* 0x0000000507097299 */ /* 0x000fe2000800063f */
[----:B------:R-:W-:Y:S01]  /*c2b0*/  BSSY B0, `(.L_x_205) ;  /* 0x00000d2000007945 */ /* 0x000fe20003800000 */
[----:B------:R-:W-:Y:S01]  /*c2c0*/  UMOV UR8, 0x1 ;  /* 0x0000000100087882 */ /* 0x000fe20000000000 */
[----:B------:R-:W-:Y:S01]  /*c2d0*/  ULDC UR7, c[0x0][0x10] ;  /* 0x0000040000077ab9 */ /* 0x000fe20000000800 */
[----:B------:R-:W-:Y:S01]  /*c2e0*/  USHF.L.U32 UR5, UR8, UR5, URZ ;  /* 0x0000000508057299 */ /* 0x000fe2000800063f */
[----:B------:R-:W-:Y:S01]  /*c2f0*/  IMAD.MOV.U32 R11, RZ, RZ, 0x1 ;  /* 0x00000001ff0b7424 */ /* 0x000fe200078e00ff */
[----:B------:R-:W-:Y:S01]  /*c300*/  UIMAD.WIDE.U32 UR6, UR6, UR7, URZ ;  /* 0x00000007060672a5 */ /* 0x000fe2000f8e003f */
[----:B------:R-:W-:Y:S01]  /*c310*/  LOP3.LUT R17, R4, 0x2, RZ, 0xfc, !PT ;  /* 0x0000000204117812 */ /* 0x000fe200078efcff */
[----:B------:R-:W-:Y:S01]  /*c320*/  ULDC UR8, c[0x0][0x14] ;  /* 0x0000050000087ab9 */ /* 0x000fe20000000800 */
[----:B------:R-:W-:Y:S01]  /*c330*/  IMAD.MOV.U32 R15, RZ, RZ, 0x1 ;  /* 0x00000001ff0f7424 */ /* 0x000fe200078e00ff */
[----:B------:R-:W-:Y:S01]  /*c340*/  UIMAD.WIDE.U32 UR30, UR6, UR8, URZ ;  /* 0x00000008061e72a5 */ /* 0x000fe2000f8e003f */
[----:B------:R-:W-:Y:S01]  /*c350*/  IMAD.MOV.U32 R14, RZ, RZ, RZ ;  /* 0x000000ffff0e7224 */ /* 0x000fe200078e00ff */
[----:B------:R-:W-:Y:S01]  /*c360*/  UIMAD UR7, UR7, UR8, URZ ;  /* 0x00000008070772a4 */ /* 0x000fe2000f8e023f */
[----:B------:R-:W-:Y:S01]  /*c370*/  ULDC UR4, c[0x0][0x600] ;  /* 0x0001800000047ab9 */ /* 0x000fe20000000800 */
[----:B------:R-:W-:-:S02]  /*c380*/  ULOP3.LUT UR6, URZ, UR9, URZ, 0x33, !UPT ;  /* 0x000000093f067292 */ /* 0x000fc4000f8e333f */
[----:B------:R-:W-:Y:S01]  /*c390*/  UIADD3 UR4, UR4, -0x1, URZ ;  /* 0xffffffff04047890 */ /* 0x000fe2000fffe03f */
[----:B0-----:R-:W-:Y:S01]  /*c3a0*/  VIADD R6, R6, 0xff ;  /* 0x000000ff06067836 */ /* 0x001fe20000000000 */
[----:B------:R-:W-:Y:S01]  /*c3b0*/  UIADD3 UR7, UR31, UR7, URZ ;  /* 0x000000071f077290 */ /* 0x000fe2000fffe03f */
[----:B------:R-:W-:-:S03]  /*c3c0*/  ULDC.64 UR38, c[0x0][0x198] ;  /* 0x0000660000267ab9 */ /* 0x000fc60000000a00 */
[----:B------:R-:W-:-:S04]  /*c3d0*/  SHF.R.S32.HI R7, RZ, 0x1f, R6 ;  /* 0x0000001fff077819 */ /* 0x000fc80000011406 */
[----:B------:R-:W-:Y:S02]  /*c3e0*/  LEA.HI R7, R7, R6, RZ, 0x8 ;  /* 0x0000000607077211 */ /* 0x000fe400078f40ff */
[----:B-1----:R-:W-:Y:S02]  /*c3f0*/  LOP3.LUT R12, R12, 0x1, RZ, 0xc0, !PT ;  /* 0x000000010c0c7812 */ /* 0x002fe400078ec0ff */
[----:B------:R-:W-:-:S05]  /*c400*/  SHF.R.S32.HI R13, RZ, 0x8, R7 ;  /* 0x00000008ff0d7819 */ /* 0x000fca0000011407 */
[----:B------:R-:W-:-:S07]  /*c410*/  VIADD R10, R13, 0x1 ;  /* 0x000000010d0a7836 */ /* 0x000fce0000000000 */
.L_x_216:
[----:B------:R-:W-:-:S03]  /*c420*/  UMOV UR8, 0xffffffff ;  /* 0xffffffff00087882 */ /* 0x000fc60000000000 */
[----:B------:R-:W-:Y:S05]  /*c430*/  BRA.DIV UR8, `(.L_x_206) ;  /* 0x0000000e08907947 */ /* 0x000fea000b800000 */
[----:B------:R-:W-:-:S13]  /*c440*/  ELECT P0, URZ, PT ;  /* 0x00000000003f782f */ /* 0x000fda0003800000 */
.L_x_225:
[----:B------:R-:W0:Y:S01]  /*c450*/  LDC R6, c[0x0][0x28c] ;  /* 0x0000a300ff067b82 */ /* 0x000e220000000800 */
[----:B------:R-:W-:Y:S01]  /*c460*/  BSSY B1, `(.L_x_207) ;  /* 0x0000045000017945 */ /* 0x000fe20003800000 */
[----:B0-----:R-:W-:-:S13]  /*c470*/  ISETP.LT.OR P0, PT, R6, 0x1, !P0 ;  /* 0x000000010600780c */ /* 0x001fda0004701670 */
[----:B------:R-:W-:Y:S05]  /*c480*/  @P0 BRA `(.L_x_208) ;  /* 0x0000000400080947 */ /* 0x000fea0003800000 */
[----:B------:R-:W-:Y:S02]  /*c490*/  IMAD.SHL.U32 R18, R8, 0x100, RZ ;  /* 0x0000010008127824 */ /* 0x000fe400078e00ff */
[----:B------:R-:W-:Y:S02]  /*c4a0*/  IMAD R8, R5, 0x2, R12 ;  /* 0x0000000205087824 */ /* 0x000fe400078e020c */
[----:B------:R-:W-:Y:S02]  /*c4b0*/  IMAD.MOV.U32 R22, RZ, RZ, RZ ;  /* 0x000000ffff167224 */ /* 0x000fe400078e00ff */
[----:B------:R-:W-:Y:S02]  /*c4c0*/  IMAD.MOV.U32 R5, RZ, RZ, R10 ;  /* 0x000000ffff057224 */ /* 0x000fe400078e000a */
[----:B------:R-:W-:Y:S02]  /*c4d0*/  IMAD.MOV.U32 R6, RZ, RZ, R15 ;  /* 0x000000ffff067224 */ /* 0x000fe400078e000f */
[----:B------:R-:W-:-:S02]  /*c4e0*/  IMAD.MOV.U32 R7, RZ, RZ, R14 ;  /* 0x000000ffff077224 */ /* 0x000fc400078e000e */
[----:B------:R-:W-:-:S07]  /*c4f0*/  IMAD R19, R8, 0x28, RZ ;  /* 0x0000002808137824 */ /* 0x000fce00078e02ff */
.L_x_211:
[----:B------:R-:W0:Y:S01]  /*c500*/  S2R R9, SR_CgaCtaId ;  /* 0x0000000000097919 */ /* 0x000e220000008800 */
[----:B------:R-:W-:Y:S02]  /*c510*/  MOV R8, 0x400 ;  /* 0x0000040000087802 */ /* 0x000fe40000000f00 */
[----:B------:R-:W-:Y:S02]  /*c520*/  LOP3.LUT P1, RZ, R0, 0x7f, RZ, 0xc0, !PT ;  /* 0x0000007f00ff7812 */ /* 0x000fe4000782c0ff */
[----:B0-----:R-:W-:Y:S02]  /*c530*/  LEA R20, R9, R8, 0x18 ;  /* 0x0000000809147211 */ /* 0x001fe400078ec0ff */
[----:B------:R-:W-:-:S09]  /*c540*/  SHF.L.U32 R8, R6, 0x1f, RZ ;  /* 0x0000001f06087819 */ /* 0x000fd200000006ff */
[----:B------:R-:W0:Y:S01]  /*c550*/  @!P1 LDC R9, c[0x0][0x500] ;  /* 0x00014000ff099b82 */ /* 0x000e220000000800 */
[----:B------:R-:W-:-:S04]  /*c560*/  IMAD R21, R7, 0x8, R20 ;  /* 0x0000000807157824 */ /* 0x000fc800078e0214 */
[----:B------:R-:W1:Y:S02]  /*c570*/  SYNCS.PHASECHK.TRANS64.TRYWAIT P0, [R21+URZ+0x10], R8 ;  /* 0x00001008150075a7 */ /* 0x000e64000800017f */
[----:B-1----:R-:W-:Y:S05]  /*c580*/  @!P0 BRA `(.L_x_209) ;  /* 0x0000000c005c8947 */ /* 0x002fea0003800000 */
.L_x_226:
[----:B-1----:R-:W-:Y:S01]  /*c590*/  PRMT R8, R17, 0x9910, RZ ;  /* 0x0000991011087816 */ /* 0x002fe200000000ff */
[----:B0-----:R0:W-:Y:S03]  /*c5a0*/  @!P1 SYNCS.ARRIVE.TRANS64 RZ, [R21+URZ], R9 ;  /* 0x0000000915ff99a7 */ /* 0x0011e6000800003f */
[----:B------:R-:W-:-:S13]  /*c5b0*/  ISETP.NE.AND P0, PT, R8, 0x2, PT ;  /* 0x000000020800780c */ /* 0x000fda0003f05270 */
[----:B0-----:R-:W-:Y:S05]  /*c5c0*/  @P0 BRA `(.L_x_210) ;  /* 0x0000000000040947 */ /* 0x001fea0003800000 */
[----:B------:R-:W-:Y:S01]  /*c5d0*/  BPT.TRAP 0x1 ;  /* 0x000000040000795c */ /* 0x000fe20000300000 */
.L_x_210:
[----:B------:R-:W-:Y:S01]  /*c5e0*/  IMAD R8, R7, 0x10000, R20 ;  /* 0x0001000007087824 */ /* 0x000fe200078e0214 */
[----:B------:R-:W-:Y:S01]  /*c5f0*/  R2UR UR34, R22 ;  /* 0x00000000162272ca */ /* 0x000fe200000e0000 */
[----:B------:R-:W-:Y:S01]  /*c600*/  VIADD R5, R5, 0xffffffff ;  /* 0xffffffff05057836 */ /* 0x000fe20000000000 */
[----:B------:R-:W-:Y:S01]  /*c610*/  R2UR UR33, R21 ;  /* 0x00000000152172ca */ /* 0x000fe200000e0000 */
[----:B------:R-:W-:Y:S01]  /*c620*/  UIADD3 UR14, UP0, UR38, 0xf0, URZ ;  /* 0x000000f0260e7890 */ /* 0x000fe2000ff1e03f */
[----:B------:R-:W-:Y:S01]  /*c630*/  R2UR UR24, R8 ;  /* 0x00000000081872ca */ /* 0x000fe200000e0000 */
[----:B------:R-:W-:Y:S01]  /*c640*/  IMAD R8, R7, 0x4, R12 ;  /* 0x0000000407087824 */ /* 0x000fe200078e020c */
[----:B------:R-:W-:Y:S01]  /*c650*/  R2UR UR36, R16 ;  /* 0x00000000102472ca */ /* 0x000fe200000e0000 */
[----:B------:R-:W-:Y:S01]  /*c660*/  UIADD3 UR40, UP1, UR38, 0x1f0, URZ ;  /* 0x000001f026287890 */ /* 0x000fe2000ff3e03f */
[----:B------:R-:W-:Y:S01]  /*c670*/  R2UR UR35, R18 ;  /* 0x00000000122372ca */ /* 0x000fe200000e0000 */
[----:B------:R-:W-:Y:S01]  /*c680*/  IMAD R8, R8, 0x1400, R20 ;  /* 0x0000140008087824 */ /* 0x000fe200078e0214 */
[----:B------:R-:W-:Y:S01]  /*c690*/  R2UR UR19, R19 ;  /* 0x00000000131372ca */ /* 0x000fe200000e0000 */
[----:B------:R-:W-:Y:S01]  /*c6a0*/  UIADD3.X UR15, URZ, UR39, URZ, UP0, !UPT ;  /* 0x000000273f0f7290 */ /* 0x000fe200087fe43f */
[----:B------:R-:W-:Y:S01]  /*c6b0*/  ISETP.GT.AND P1, PT, R5, 0x1, PT ;  /* 0x000000010500780c */ /* 0x000fe20003f24270 */
[----:B------:R-:W-:Y:S01]  /*c6c0*/  UIADD3 UR26, UR34, 0x80, URZ ;  /* 0x00000080221a7890 */ /* 0x000fe2000fffe03f */
[----:B------:R-:W-:Y:S01]  /*c6d0*/  R2UR UR8, R8 ;  /* 0x00000000080872ca */ /* 0x000fe200000e0000 */
[----:B------:R-:W-:Y:S01]  /*c6e0*/  UIADD3.X UR41, URZ, UR39, URZ, UP1, !UPT ;  /* 0x000000273f297290 */ /* 0x000fe20008ffe43f */
[----:B------:R-:W-:Y:S01]  /*c6f0*/  VIADD R7, R7, 0x1 ;  /* 0x0000000107077836 */ /* 0x000fe20000000000 */
[----:B------:R-:W-:Y:S01]  /*c700*/  UIADD3 UR32, UR24, 0x100, URZ ;  /* 0x0000010018207890 */ /* 0x000fe2000fffe03f */
[----:B------:R-:W-:Y:S01]  /*c710*/  VIADD R22, R22, 0x100 ;  /* 0x0000010016167836 */ /* 0x000fe20000000000 */
[----:B------:R-:W-:Y:S01]  /*c720*/  UIADD3 UR24, UR24, 0x8100, URZ ;  /* 0x0000810018187890 */ /* 0x000fe2000fffe03f */
[----:B------:R-:W-:Y:S01]  /*c730*/  UMOV UR22, 0x0 ;  /* 0x0000000000167882 */ /* 0x000fe20000000000 */
[----:B------:R-:W-:Y:S01]  /*c740*/  UMOV UR23, 0x10000000 ;  /* 0x1000000000177882 */ /* 0x000fe20000000000 */
[----:B------:R-:W-:Y:S01]  /*c750*/  ISETP.NE.AND P0, PT, R7, 0x2, PT ;  /* 0x000000020700780c */ /* 0x000fe20003f05270 */
[----:B------:R-:W-:Y:S01]  /*c760*/  UMOV UR25, UR33 ;  /* 0x0000002100197c82 */ /* 0x000fe20008000000 */
[----:B------:R-:W-:Y:S01]  /*c770*/  UMOV UR28, UR36 ;  /* 0x00000024001c7c82 */ /* 0x000fe20008000000 */
[----:B------:R-:W-:-:S02]  /*c780*/  UMOV UR27, UR35 ;  /* 0x00000023001b7c82 */ /* 0x000fc40008000000 */
[----:B------:R-:W-:Y:S01]  /*c790*/  UIADD3 UR16, UR8, 0x20100, URZ ;  /* 0x0002010008107890 */ /* 0x000fe2000fffe03f */
[----:B------:R0:W-:Y:S01]  /*c7a0*/  UTMALDG.3D [UR32], [UR14], desc[UR22] ;  /* 0x000016200e0075b4 */ /* 0x0001e20008011000 */
[----:B------:R-:W-:Y:S01]  /*c7b0*/  UIADD3 UR8, UR8, 0x22900, URZ ;  /* 0x0002290008087890 */ /* 0x000fe2000fffe03f */
[----:B------:R-:W-:Y:S01]  /*c7c0*/  SEL R9, RZ, 0x1, P0 ;  /* 0x00000001ff097807 */ /* 0x000fe20000000000 */
[----:B------:R-:W-:Y:S01]  /*c7d0*/  UMOV UR13, 0x30000 ;  /* 0x00030000000d7882 */ /* 0x000fe20000000000 */
[----:B------:R-:W-:Y:S01]  /*c7e0*/  UMOV UR17, UR33 ;  /* 0x0000002100117c82 */ /* 0x000fe20008000000 */
[----:B------:R-:W-:Y:S01]  /*c7f0*/  UMOV UR18, UR34 ;  /* 0x0000002200127c82 */ /* 0x000fe20008000000 */
[----:B------:R-:W-:Y:S01]  /*c800*/  UMOV UR20, UR36 ;  /* 0x0000002400147c82 */ /* 0x000fe20008000000 */
[----:B------:R-:W-:Y:S01]  /*c810*/  UMOV UR9, UR33 ;  /* 0x0000002100097c82 */ /* 0x000fe20008000000 */
[----:B------:R-:W-:Y:S01]  /*c820*/  UMOV UR11, UR19 ;  /* 0x00000013000b7c82 */ /* 0x000fe20008000000 */
[----:B------:R-:W-:Y:S01]  /*c830*/  UMOV UR12, UR36 ;  /* 0x00000024000c7c82 */ /* 0x000fe20008000000 */
[----:B------:R0:W-:Y:S01]  /*c840*/  UTMALDG.3D [UR24], [UR14], desc[UR22] ;  /* 0x000016180e0075b4 */ /* 0x0001e20008011000 */
[----:B------:R-:W-:Y:S01]  /*c850*/  UMOV UR10, UR26 ;  /* 0x0000001a000a7c82 */ /* 0x000fe20008000000 */
[----:B------:R-:W-:-:S02]  /*c860*/  LOP3.LUT R6, R6, R9, RZ, 0x3c, !PT ;  /* 0x0000000906067212 */ /* 0x000fc400078e3cff */
[----:B------:R-:W-:Y:S01]  /*c870*/  SEL R7, R7, RZ, P0 ;  /* 0x000000ff07077207 */ /* 0x000fe20000000000 */
[----:B------:R0:W-:Y:S01]  /*c880*/  UTMALDG.3D.MULTICAST [UR16], [UR40], UR13, desc[UR22] ;  /* 0x00001610280073b4 */ /* 0x0001e2000801180d */
[----:B------:R0:W-:Y:S02]  /*c890*/  UTMALDG.3D.MULTICAST [UR8], [UR40], UR13, desc[UR22] ;  /* 0x00001608280073b4 */ /* 0x0001e4000801180d */
[----:B0-----:R-:W-:Y:S05]  /*c8a0*/  @P1 BRA `(.L_x_211) ;  /* 0xfffffffc00141947 */ /* 0x001fea000383ffff */
.L_x_208:
[----:B------:R-:W-:Y:S05]  /*c8b0*/  BSYNC B1 ;  /* 0x0000000000017941 */ /* 0x000fea0003800000 */
.L_x_207:
[----:B------:R-:W-:Y:S01]  /*c8c0*/  LOP3.LUT P1, RZ, R11, 0xff, RZ, 0xc0, !PT ;  /* 0x000000ff0bff7812 */ /* 0x000fe2000782c0ff */
[C---:B------:R-:W-:Y:S01]  /*c8d0*/  IMAD.IADD R14, R13.reuse, 0x1, R14 ;  /* 0x000000010d0e7824 */ /* 0x040fe200078e020e */
[----:B------:R-:W-:Y:S01]  /*c8e0*/  IADD3 R2, P2, R2, UR30, RZ ;  /* 0x0000001e02027c10 */ /* 0x000fe2000ff5e0ff */
[----:B------:R-:W-:Y:S01]  /*c8f0*/  ULDC.64 UR8, c[0x0][0x650] ;  /* 0x0001940000087ab9 */ /* 0x000fe20000000a00 */
[----:B------:R-:W-:Y:S01]  /*c900*/  BSSY B1, `(.L_x_212) ;  /* 0x000006a000017945 */ /* 0x000fe20003800000 */
[----:B------:R-:W-:Y:S01]  /*c910*/  IMAD.MOV.U32 R8, RZ, RZ, -0x1 ;  /* 0xffffffffff087424 */ /* 0x000fe200078e00ff */
[----:B------:R-:W-:Y:S01]  /*c920*/  ISETP.GT.U32.AND P0, PT, R14, 0x1, PT ;  /* 0x000000010e00780c */ /* 0x000fe20003f04070 */
[----:B------:R-:W-:Y:S01]  /*c930*/  IMAD.MOV.U32 R16, RZ, RZ, -0x1 ;  /* 0xffffffffff107424 */ /* 0x000fe200078e00ff */
[----:B------:R-:W-:Y:S02]  /*c940*/  SHF.R.U32.HI R5, RZ, 0x1, R14 ;  /* 0x00000001ff057819 */ /* 0x000fe4000001160e */
[----:B------:R-:W-:-:S02]  /*c950*/  ISETP.LT.U32.AND P0, PT, R13, 0x2, P0 ;  /* 0x000000020d00780c */ /* 0x000fc40000701070 */
[----:B------:R-:W-:Y:S01]  /*c960*/  IADD3.X R3, R3, UR7, RZ, P2, !PT ;  /* 0x0000000703037c10 */ /* 0x000fe200097fe4ff */
[----:B------:R-:W0:Y:S01]  /*c970*/  @P1 S2R R7, SR_CgaCtaId ;  /* 0x0000000000071919 */ /* 0x000e220000008800 */
[----:B------:R-:W-:Y:S02]  /*c980*/  @P1 MOV R6, 0x400 ;  /* 0x0000040000061802 */ /* 0x000fe40000000f00 */
[----:B------:R-:W-:Y:S02]  /*c990*/  ISETP.GE.U32.AND P2, PT, R2, UR8, PT ;  /* 0x0000000802007c0c */ /* 0x000fe4000bf46070 */
[----:B------:R-:W-:Y:S02]  /*c9a0*/  LOP3.LUT R5, R5, 0x1, RZ, 0xc0, !PT ;  /* 0x0000000105057812 */ /* 0x000fe400078ec0ff */
[----:B------:R-:W-:Y:S02]  /*c9b0*/  LOP3.LUT R14, R14, 0x1, RZ, 0xc0, !PT ;  /* 0x000000010e0e7812 */ /* 0x000fe400078ec0ff */
[----:B------:R-:W-:-:S02]  /*c9c0*/  PRMT R11, RZ, 0x7610, R11 ;  /* 0x00007610ff0b7816 */ /* 0x000fc4000000000b */
[----:B0-----:R-:W-:-:S04]  /*c9d0*/  @P1 LEA R6, R7, R6, 0x18 ;  /* 0x0000000607061211 */ /* 0x001fc800078ec0ff */
[----:B------:R0:W-:Y:S01]  /*c9e0*/  @P1 SYNCS.ARRIVE.TRANS64.A1T0 RZ, [R6+URZ+0x38], RZ ;  /* 0x000038ff06ff19a7 */ /* 0x0001e2000810003f */
[----:B------:R-:W-:-:S04]  /*c9f0*/  ISETP.NE.U32.AND P1, PT, R5, 0x1, PT ;  /* 0x000000010500780c */ /* 0x000fc80003f25070 */
[----:B------:R-:W-:Y:S02]  /*ca00*/  ISETP.GT.U32.AND P1, PT, R13, 0x1, !P1 ;  /* 0x000000010d00780c */ /* 0x000fe40004f24070 */
[----:B0-----:R-:W-:Y:S02]  /*ca10*/  SEL R6, RZ, 0x1, !P0 ;  /* 0x00000001ff067807 */ /* 0x001fe40004000000 */
[----:B------:R-:W-:Y:S02]  /*ca20*/  ISETP.GE.U32.AND.EX P0, PT, R3, UR9, PT, P2 ;  /* 0x0000000903007c0c */ /* 0x000fe4000bf06120 */
[----:B------:R-:W-:-:S04]  /*ca30*/  SEL R5, RZ, 0x1, !P1 ;  /* 0x00000001ff057807 */ /* 0x000fc80004800000 */
[--C-:B------:R-:W-:Y:S01]  /*ca40*/  LOP3.LUT R15, R5, R15, R6.reuse, 0x96, !PT ;  /* 0x0000000f050f7212 */ /* 0x100fe200078e9606 */
[----:B------:R-:W-:Y:S01]  /*ca50*/  IMAD.MOV.U32 R5, RZ, RZ, -0x1 ;  /* 0xffffffffff057424 */ /* 0x000fe200078e00ff */
[----:B------:R-:W-:-:S05]  /*ca60*/  PRMT R6, RZ, 0x7610, R6 ;  /* 0x00007610ff067816 */ /* 0x000fca0000000006 */
[----:B------:R-:W-:Y:S05]  /*ca70*/  @P0 BRA `(.L_x_213) ;  /* 0x0000000400480947 */ /* 0x000fea0003800000 */
[----:B------:R-:W0:Y:S01]  /*ca80*/  S2R R18, SR_CTAID.X ;  /* 0x0000000000127919 */ /* 0x000e220000002500 */
[----:B------:R-:W-:Y:S01]  /*ca90*/  ULDC.64 UR8, c[0x0][0x628] ;  /* 0x00018a0000087ab9 */ /* 0x000fe20000000a00 */
[----:B------:R-:W1:Y:S01]  /*caa0*/  LDC R19, c[0x0][0x144] ;  /* 0x00005100ff137b82 */ /* 0x000e620000000800 */
[----:B------:R-:W-:Y:S01]  /*cab0*/  ISETP.NE.U32.AND P0, PT, RZ, UR8, PT ;  /* 0x00000008ff007c0c */ /* 0x000fe2000bf05070 */
[----:B------:R-:W2:Y:S01]  /*cac0*/  S2R R5, SR_CTAID.Y ;  /* 0x0000000000057919 */ /* 0x000ea20000002600 */
[----:B------:R-:W-:Y:S01]  /*cad0*/  ULDC UR11, c[0x0][0x630] ;  /* 0x00018c00000b7ab9 */ /* 0x000fe20000000800 */
[----:B------:R-:W-:Y:S01]  /*cae0*/  ULDC UR12, c[0x0][0x150] ;  /* 0x00005400000c7ab9 */ /* 0x000fe20000000800 */
[----:B------:R-:W-:Y:S01]  /*caf0*/  ISETP.NE.AND.EX P0, PT, RZ, UR9, PT, P0 ;  /* 0x00000009ff007c0c */ /* 0x000fe2000bf05300 */
[----:B------:R-:W-:Y:S02]  /*cb00*/  IMAD.MOV.U32 R6, RZ, RZ, R2 ;  /* 0x000000ffff067224 */ /* 0x000fe400078e0002 */
[----:B------:R-:W-:Y:S01]  /*cb10*/  IMAD.MOV.U32 R7, RZ, RZ, R3 ;  /* 0x000000ffff077224 */ /* 0x000fe200078e0003 */
[----:B0-----:R-:W-:-:S09]  /*cb20*/  I2FP.F32.U32 R20, R18 ;  /* 0x0000001200147245 */ /* 0x001fd20000201000 */
[----:B------:R-:W-:Y:S05]  /*cb30*/  @!P0 BRA `(.L_x_214) ;  /* 0x0000000000288947 */ /* 0x000fea0003800000 */
[----:B------:R-:W-:Y:S02]  /*cb40*/  ULDC UR10, c[0x0][0x634] ;  /* 0x00018d00000a7ab9 */ /* 0x000fe40000000800 */
[----:B------:R-:W-:-:S05]  /*cb50*/  IADD3 R7, P0, R2, UR10, RZ ;  /* 0x0000000a02077c10 */ /* 0x000fca000ff1e0ff */
[----:B------:R-:W-:-:S04]  /*cb60*/  IMAD.X R21, RZ, RZ, R3, P0 ;  /* 0x000000ffff157224 */ /* 0x000fc800000e0603 */
[----:B------:R-:W-:-:S04]  /*cb70*/  IMAD.WIDE.U32 R8, R21, UR8, RZ ;  /* 0x0000000815087c25 */ /* 0x000fc8000f8e00ff */
[----:B------:R-:W-:-:S04]  /*cb80*/  IMAD.WIDE.U32 R8, P0, R7, UR9, R8 ;  /* 0x0000000907087c25 */ /* 0x000fc8000f800008 */
[----:B------:R-:W-:-:S04]  /*cb90*/  IMAD.WIDE.U32 R6, R7, UR8, RZ ;  /* 0x0000000807067c25 */ /* 0x000fc8000f8e00ff */
[----:B------:R-:W-:Y:S01]  /*cba0*/  IMAD.MOV.U32 R6, RZ, RZ, R9 ;  /* 0x000000ffff067224 */ /* 0x000fe200078e0009 */
[----:B------:R-:W-:Y:S01]  /*cbb0*/  IADD3 RZ, P1, R7, R8, RZ ;  /* 0x0000000807ff7210 */ /* 0x000fe20007f3e0ff */
[----:B------:R-:W-:-:S04]  /*cbc0*/  IMAD.X R7, RZ, RZ, RZ, P0 ;  /* 0x000000ffff077224 */ /* 0x000fc800000e06ff */
[----:B------:R-:W-:-:S08]  /*cbd0*/  IMAD.WIDE.U32.X R6, R21, UR9, R6, P1 ;  /* 0x0000000915067c25 */ /* 0x000fd000088e0406 */
.L_x_214:
[----:B------:R-:W-:Y:S01]  /*cbe0*/  FMUL R20, R20, UR12 ;  /* 0x0000000c14147c20 */ /* 0x000fe20008400000 */
[--C-:B------:R-:W-:Y:S01]  /*cbf0*/  SHF.R.U64 R16, R6, UR11, R7.reuse ;  /* 0x0000000b06107c19 */ /* 0x100fe20008001207 */
[----:B------:R-:W-:Y:S01]  /*cc00*/  ULDC.64 UR8, c[0x0][0x620] ;  /* 0x0001880000087ab9 */ /* 0x000fe20000000a00 */
[----:B------:R-:W-:Y:S01]  /*cc10*/  SHF.R.U32.HI R6, RZ, UR11, R7 ;  /* 0x0000000bff067c19 */ /* 0x000fe20008011607 */
[----:B------:R-:W-:Y:S01]  /*cc20*/  ULDC.64 UR10, c[0x0][0x640] ;  /* 0x00019000000a7ab9 */ /* 0x000fe20000000a00 */
[----:B------:R-:W-:Y:S01]  /*cc30*/  IADD3 R7, P0, RZ, -R16, RZ ;  /* 0x80000010ff077210 */ /* 0x000fe20007f1e0ff */
[----:B------:R-:W0:Y:S01]  /*cc40*/  F2I.U32.TRUNC.NTZ R20, R20 ;  /* 0x0000001400147305 */ /* 0x000e22000020f000 */
[----:B------:R-:W3:Y:S03]  /*cc50*/  LDC R22, c[0x0][0x148] ;  /* 0x00005200ff167b82 */ /* 0x000ee60000000800 */
[----:B------:R-:W-:Y:S01]  /*cc60*/  IMAD.X R6, RZ, RZ, ~R6, P0 ;  /* 0x000000ffff067224 */ /* 0x000fe200000e0e06 */
[----:B------:R-:W-:-:S03]  /*cc70*/  ISETP.NE.U32.AND P0, PT, RZ, UR10, PT ;  /* 0x0000000aff007c0c */ /* 0x000fc6000bf05070 */
[----:B------:R-:W-:Y:S01]  /*cc80*/  IMAD R6, R6, UR8, RZ ;  /* 0x0000000806067c24 */ /* 0x000fe2000f8e02ff */
[----:B------:R-:W-:-:S03]  /*cc90*/  ISETP.NE.AND.EX P0, PT, RZ, UR11, PT, P0 ;  /* 0x0000000bff007c0c */ /* 0x000fc6000bf05300 */
[C---:B------:R-:W-:Y:S01]  /*cca0*/  IMAD R9, R7.reuse, UR9, R6 ;  /* 0x0000000907097c24 */ /* 0x040fe2000f8e0206 */
[----:B------:R-:W-:Y:S01]  /*ccb0*/  ULDC UR9, c[0x0][0x154] ;  /* 0x0000550000097ab9 */ /* 0x000fe20000000800 */
[----:B------:R-:W-:Y:S01]  /*ccc0*/  IMAD.WIDE.U32 R6, R7, UR8, R2 ;  /* 0x0000000807067c25 */ /* 0x000fe2000f8e0002 */
[----:B------:R-:W-:-:S03]  /*ccd0*/  ULDC UR8, c[0x0][0x618] ;  /* 0x0001860000087ab9 */ /* 0x000fc60000000800 */
[----:B0-----:R-:W-:Y:S02]  /*cce0*/  IMAD.MOV R8, RZ, RZ, -R20 ;  /* 0x000000ffff087224 */ /* 0x001fe400078e0a14 */
[----:B------:R-:W-:Y:S02]  /*ccf0*/  IMAD.IADD R7, R7, 0x1, R9 ;  /* 0x0000000107077824 */ /* 0x000fe400078e0209 */
[----:B-1----:R-:W-:Y:S01]  /*cd00*/  IMAD R18, R19, R8, R18 ;  /* 0x0000000813127224 */ /* 0x002fe200078e0212 */
[----:B--2---:R-:W-:Y:S02]  /*cd10*/  I2FP.F32.U32 R8, R5 ;  /* 0x0000000500087245 */ /* 0x004fe40000201000 */
[--C-:B------:R-:W-:Y:S02]  /*cd20*/  SHF.R.U64 R19, R6, UR8, R7.reuse ;  /* 0x0000000806137c19 */ /* 0x100fe40008001207 */
[----:B------:R-:W-:Y:S01]  /*cd30*/  SHF.R.U32.HI R6, RZ, UR8, R7 ;  /* 0x00000008ff067c19 */ /* 0x000fe20008011607 */
[----:B------:R-:W-:Y:S01]  /*cd40*/  FMUL R8, R8, UR9 ;  /* 0x0000000908087c20 */ /* 0x000fe20008400000 */
[----:B------:R-:W-:-:S02]  /*cd50*/  ULDC UR8, c[0x0][0x608] ;  /* 0x0001820000087ab9 */ /* 0x000fc40000000800 */
[--C-:B------:R-:W-:Y:S01]  /*cd60*/  SHF.R.U64 R21, R19, UR8, R6.reuse ;  /* 0x0000000813157c19 */ /* 0x100fe20008001206 */
[----:B------:R0:W1:Y:S01]  /*cd70*/  F2I.U32.TRUNC.NTZ R24, R8 ;  /* 0x0000000800187305 */ /* 0x000062000020f000 */
[----:B------:R-:W-:Y:S01]  /*cd80*/  SHF.R.U32.HI R6, RZ, UR8, R6 ;  /* 0x00000008ff067c19 */ /* 0x000fe20008011606 */
[----:B------:R-:W-:-:S03]  /*cd90*/  ULDC UR8, c[0x0][0x658] ;  /* 0x0001960000087ab9 */ /* 0x000fc60000000800 */
[--C-:B------:R-:W-:Y:S02]  /*cda0*/  SHF.R.U64 R20, R21, UR8, R6.reuse ;  /* 0x0000000815147c19 */ /* 0x100fe40008001206 */
[----:B------:R-:W-:-:S03]  /*cdb0*/  SHF.R.U32.HI R23, RZ, UR8, R6 ;  /* 0x00000008ff177c19 */ /* 0x000fc60008011606 */
[----:B------:R-:W-:Y:S02]  /*cdc0*/  IMAD.MOV.U32 R6, RZ, RZ, R20 ;  /* 0x000000ffff067224 */ /* 0x000fe400078e0014 */
[----:B------:R-:W-:Y:S01]  /*cdd0*/  IMAD.MOV.U32 R7, RZ, RZ, R23 ;  /* 0x000000ffff077224 */ /* 0x000fe200078e0017 */
[----:B0-----:R-:W-:Y:S06]  /*cde0*/  @!P0 BRA `(.L_x_215) ;  /* 0x0000000000288947 */ /* 0x001fec0003800000 */
        /* <DEDUP_REMOVED lines=10> */
.L_x_215:
[----:B------:R-:W-:Y:S01]  /*ce90*/  ULDC UR8, c[0x0][0x648] ;  /* 0x0001920000087ab9 */ /* 0x000fe20000000800 */
[----:B-1----:R-:W-:Y:S01]  /*cea0*/  IMAD.MOV R24, RZ, RZ, -R24 ;  /* 0x000000ffff187224 */ /* 0x002fe200078e0a18 */
[----:B------:R-:W-:Y:S01]  /*ceb0*/  SHF.R.U64 R6, R6, UR8, R7 ;  /* 0x0000000806067c19 */ /* 0x000fe20008001207 */
[----:B------:R-:W-:Y:S01]  /*cec0*/  ULDC UR8, c[0x0][0x638] ;  /* 0x00018e0000087ab9 */ /* 0x000fe20000000800 */
[----:B------:R-:W-:Y:S01]  /*ced0*/  LOP3.LUT R21, R21, UR6, RZ, 0xc0, !PT ;  /* 0x0000000615157c12 */ /* 0x000fe2000f8ec0ff */
[----:B---3--:R-:W-:Y:S01]  /*cee0*/  @P4 IMAD R18, R22, R24, R5 ;  /* 0x0000001816124224 */ /* 0x008fe200078e0205 */
[----:B------:R-:W-:Y:S01]  /*cef0*/  LOP3.LUT R7, R19, UR4, RZ, 0xc0, !PT ;  /* 0x0000000413077c12 */ /* 0x000fe2000f8ec0ff */
[----:B------:R-:W-:Y:S01]  /*cf00*/  IMAD.MOV R5, RZ, RZ, -R6 ;  /* 0x000000ffff057224 */ /* 0x000fe200078e0a06 */
[----:B------:R-:W-:Y:S01]  /*cf10*/  ULDC UR9, c[0x0][0x610] ;  /* 0x0001840000097ab9 */ /* 0x000fe20000000800 */
[----:B------:R-:W-:Y:S02]  /*cf20*/  IMAD R21, R6, UR5, R21 ;  /* 0x0000000506157c24 */ /* 0x000fe4000f8e0215 */
[----:B------:R-:W-:Y:S01]  /*cf30*/  IMAD R20, R5, UR8, R20 ;  /* 0x0000000805147c24 */ /* 0x000fe2000f8e0214 */
[----:B------:R-:W-:Y:S01]  /*cf40*/  ULDC UR8, c[0x0][0x600] ;  /* 0x0001800000087ab9 */ /* 0x000fe20000000800 */
[----:B------:R-:W-:-:S02]  /*cf50*/  IMAD R18, R21, UR9, R18 ;  /* 0x0000000915127c24 */ /* 0x000fc4000f8e0212 */
[----:B------:R-:W-:Y:S02]  /*cf60*/  IMAD R7, R20, UR8, R7 ;  /* 0x0000000814077c24 */ /* 0x000fe4000f8e0207 */
[----:B------:R-:W-:-:S03]  /*cf70*/  IMAD.MOV.U32 R6, RZ, RZ, 0x1 ;  /* 0x00000001ff067424 */ /* 0x000fc600078e00ff */
[----:B------:R-:W-:Y:S02]  /*cf80*/  SEL R5, R7, R18, !P4 ;  /* 0x0000001207057207 */ /* 0x000fe40006000000 */
[----:B------:R-:W-:-:S07]  /*cf90*/  SEL R8, R18, R7, !P4 ;  /* 0x0000000712087207 */ /* 0x000fce0006000000 */
.L_x_213:
[----:B------:R-:W-:Y:S05]  /*cfa0*/  BSYNC B1 ;  /* 0x0000000000017941 */ /* 0x000fea0003800000 */
.L_x_212:
[----:B------:R-:W-:-:S13]  /*cfb0*/  LOP3.LUT P0, RZ, R6, 0xff, RZ, 0xc0, !PT ;  /* 0x000000ff06ff7812 */ /* 0x000fda000780c0ff */
[----:B------:R-:W-:Y:S05]  /*cfc0*/  @P0 BRA `(.L_x_216) ;  /* 0xfffffff400140947 */ /* 0x000fea000383ffff */
[----:B------:R-:W-:Y:S05]  /*cfd0*/  BSYNC B0 ;  /* 0x0000000000007941 */ /* 0x000fea0003800000 */
.L_x_205:
[----:B------:R-:W-:-:S03]  /*cfe0*/  UMOV UR8, 0xffffffff ;  /* 0xffffffff00087882 */ /* 0x000fc60000000000 */
[----:B------:R-:W-:Y:S05]  /*cff0*/  BRA.DIV UR8, `(.L_x_217) ;  /* 0x0000000208d47947 */ /* 0x000fea000b800000 */
[----:B------:R-:W-:-:S13]  /*d000*/  ELECT P0, URZ, PT ;  /* 0x00000000003f782f */ /* 0x000fda0003800000 */
.L_x_229:
[----:B------:R-:W-:Y:S04]  /*d010*/  BSSY B0, `(.L_x_218) ;  /* 0x0000019000007945 */ /* 0x000fe80003800000 */
[----:B------:R-:W-:Y:S05]  /*d020*/  @!P0 BRA `(.L_x_219) ;  /* 0x00000000005c8947 */ /* 0x000fea0003800000 */
[----:B------:R-:W-:-:S04]  /*d030*/  LOP3.LUT R4, R4, 0x2, RZ, 0xfc, !PT ;  /* 0x0000000204047812 */ /* 0x000fc800078efcff */
[----:B------:R-:W-:-:S13]  /*d040*/  ISETP.NE.AND P0, PT, R4, 0x3, PT ;  /* 0x000000030400780c */ /* 0x000fda0003f05270 */
[----:B------:R-:W-:Y:S05]  /*d050*/  @!P0 BRA `(.L_x_220) ;  /* 0x0000000000048947 */ /* 0x000fea0003800000 */
[----:B------:R-:W-:Y:S01]  /*d060*/  BPT.TRAP 0x1 ;  /* 0x000000040000795c */ /* 0x000fe20000300000 */
.L_x_220:
[----:B------:R-:W0:Y:S01]  /*d070*/  S2R R3, SR_CgaCtaId ;  /* 0x0000000000037919 */ /* 0x000e220000008800 */
[----:B------:R-:W-:Y:S02]  /*d080*/  MOV R0, 0x400 ;  /* 0x0000040000007802 */ /* 0x000fe40000000f00 */
[----:B------:R-:W-:Y:S02]  /*d090*/  SHF.L.U32 R2, R15, 0x1f, RZ ;  /* 0x0000001f0f027819 */ /* 0x000fe400000006ff */
[----:B0-----:R-:W-:-:S05]  /*d0a0*/  LEA R3, R3, R0, 0x18 ;  /* 0x0000000003037211 */ /* 0x001fca00078ec0ff */
[----:B------:R-:W-:-:S04]  /*d0b0*/  VIADD R3, R3, 0x10 ;  /* 0x0000001003037836 */ /* 0x000fc80000000000 */
[C---:B------:R-:W-:Y:S02]  /*d0c0*/  IMAD R5, R14.reuse, 0x8, R3 ;  /* 0x000000080e057824 */ /* 0x040fe400078e0203 */
[----:B------:R-:W-:Y:S02]  /*d0d0*/  VIADD R14, R14, 0x1 ;  /* 0x000000010e0e7836 */ /* 0x000fe40000000000 */
[----:B------:R-:W0:Y:S03]  /*d0e0*/  SYNCS.PHASECHK.TRANS64.TRYWAIT P0, [R5+URZ], R2 ;  /* 0x00000002050075a7 */ /* 0x000e26000800017f */
[----:B------:R-:W-:-:S04]  /*d0f0*/  ISETP.NE.AND P1, PT, R14, 0x2, PT ;  /* 0x000000020e00780c */ /* 0x000fc80003f25270 */
[----:B------:R-:W-:Y:S02]  /*d100*/  SEL R0, RZ, 0x1, P1 ;  /* 0x00000001ff007807 */ /* 0x000fe40000800000 */
[----:B------:R-:W-:Y:S02]  /*d110*/  SEL R14, R14, RZ, P1 ;  /* 0x000000ff0e0e7207 */ /* 0x000fe40000800000 */
[----:B------:R-:W-:Y:S01]  /*d120*/  LOP3.LUT R0, R15, R0, RZ, 0x3c, !PT ;  /* 0x000000000f007212 */ /* 0x000fe200078e3cff */
[----:B0-----:R-:W-:Y:S06]  /*d130*/  @!P0 BRA `(.L_x_221) ;  /* 0x0000000000a48947 */ /* 0x001fec0003800000 */
.L_x_230:
[----:B------:R-:W-:Y:S01]  /*d140*/  IMAD R3, R14, 0x8, R3 ;  /* 0x000000080e037824 */ /* 0x000fe200078e0203 */
[----:B------:R-:W-:-:S07]  /*d150*/  SHF.L.U32 R0, R0, 0x1f, RZ ;  /* 0x0000001f00007819 */ /* 0x000fce00000006ff */
.L_x_222:
[----:B-1----:R1:W2:Y:S02]  /*d160*/  SYNCS.PHASECHK.TRANS64.TRYWAIT P0, [R3+URZ], R0 ;  /* 0x00000000030075a7 */ /* 0x0022a4000800017f */
[----:B--2---:R-:W-:Y:S05]  /*d170*/  @!P0 NANOSLEEP.SYNCS 0x989680 ;  /* 0x009896800000895d */ /* 0x004fea0003900000 */
[----:B------:R-:W2:Y:S02]  /*d180*/  @!P0 SYNCS.PHASECHK.TRANS64 P0, [R3+URZ], R0 ;  /* 0x00000000030085a7 */ /* 0x000ea4000800007f */
[----:B--2---:R-:W-:Y:S05]  /*d190*/  @!P0 BRA `(.L_x_222) ;  /* 0xfffffffc00f08947 */ /* 0x004fea000383ffff */
.L_x_219:
[----:B------:R-:W-:Y:S05]  /*d1a0*/  BSYNC B0 ;  /* 0x0000000000007941 */ /* 0x000fea0003800000 */
.L_x_218:
[----:B------:R-:W-:Y:S05]  /*d1b0*/  EXIT ;  /* 0x000000000000794d */ /* 0x000fea0003800000 */
.L_x_21:
[----:B-1----:R-:W-:-:S04]  /*d1c0*/  IMAD.U32 R13, RZ, RZ, UR6 ;  /* 0x00000006ff0d7e24 */ /* 0x002fc8000f8e00ff */
[----:B------:R1:W4:Y:S03]  /*d1d0*/  SYNCS.PHASECHK.TRANS64.TRYWAIT P0, [R13+URZ], R12 ;  /* 0x0000000c0d0075a7 */ /* 0x000326000800017f */
[----:B----4-:R-:W-:Y:S05]  /*d1e0*/  @!P0 NANOSLEEP.SYNCS 0x989680 ;  /* 0x009896800000895d */ /* 0x010fea0003900000 */
[----:B------:R-:W4:Y:S02]  /*d1f0*/  @!P0 SYNCS.PHASECHK.TRANS64 P0, [R13+URZ], R12 ;  /* 0x0000000c0d0085a7 */ /* 0x000f24000800007f */
[----:B----4-:R-:W-:Y:S05]  /*d200*/  @!P0 BRA `(.L_x_21) ;  /* 0xfffffffc00ec8947 */ /* 0x010fea000383ffff */
[----:B------:R-:W-:Y:S05]  /*d210*/  BRA `(.L_x_20) ;  /* 0xffffff4400a47947 */ /* 0x000fea000383ffff */
.L_x_27:
[----:B-1----:R-:W-:-:S04]  /*d220*/  IMAD.U32 R176, RZ, RZ, UR14 ;  /* 0x0000000effb07e24 */ /* 0x002fc8000f8e00ff */
[----:B------:R1:W4:Y:S03]  /*d230*/  SYNCS.PHASECHK.TRANS64.TRYWAIT P0, [R176+URZ], R175 ;  /* 0x000000afb00075a7 */ /* 0x000326000800017f */
[----:B----4-:R-:W-:Y:S05]  /*d240*/  @!P0 NANOSLEEP.SYNCS 0x989680 ;  /* 0x009896800000895d */ /* 0x010fea0003900000 */
[----:B------:R-:W4:Y:S02]  /*d250*/  @!P0 SYNCS.PHASECHK.TRANS64 P0, [R176+URZ], R175 ;  /* 0x000000afb00085a7 */ /* 0x000f24000800007f */
[----:B----4-:R-:W-:Y:S05]  /*d260*/  @!P0 BRA `(.L_x_27) ;  /* 0xfffffffc00ec8947 */ /* 0x010fea000383ffff */
[----:B------:R-:W-:Y:S05]  /*d270*/  BRA `(.L_x_26) ;  /* 0xffffff6400407947 */ /* 0x000fea000383ffff */
.L_x_206:
[----:B------:R-:W-:Y:S01]  /*d280*/  BSSY B1, `(.L_x_223) ;  /* 0x0000006000017945 */ /* 0x000fe20003800000 */
[----:B------:R-:W-:-:S07]  /*d290*/  IMAD.MOV.U32 R6, RZ, RZ, -0x1 ;  /* 0xffffffffff067424 */ /* 0x000fce00078e00ff */
[----:B------:R-:W-:Y:S05]  /*d2a0*/  WARPSYNC.COLLECTIVE R6, `(.L_x_224) ;  /* 0x00000000060c7348 */ /* 0x000fea0003c00000 */
[----:B------:R-:W-:Y:S02]  /*d2b0*/  ELECT P0, UR62, PT ;  /* 0x00000000003e782f */ /* 0x000fe40003800000 */
[----:B------:R-:W-:Y:S01]  /*d2c0*/  MOV R6, UR62 ;  /* 0x0000003e00067c02 */ /* 0x000fe20008000f00 */
[----:B------:R-:W-:Y:S10]  /*d2d0*/  ENDCOLLECTIVE ;  /* 0x000000000000791b */ /* 0x000ff40003800000 */
.L_x_224:
[----:B------:R-:W-:Y:S05]  /*d2e0*/  BSYNC B1 ;  /* 0x0000000000017941 */ /* 0x000fea0003800000 */
.L_x_223:
[----:B------:R-:W-:Y:S05]  /*d2f0*/  BRA `(.L_x_225) ;  /* 0xfffffff000547947 */ /* 0x000fea000383ffff */
.L_x_209:
[----:B-1----:R1:W2:Y:S02]  /*d300*/  SYNCS.PHASECHK.TRANS64.TRYWAIT P0, [R21+URZ+0x10], R8 ;  /* 0x00001008150075a7 */ /* 0x0022a4000800017f */
[----:B--2---:R-:W-:Y:S05]  /*d310*/  @!P0 NANOSLEEP.SYNCS 0x989680 ;  /* 0x009896800000895d */ /* 0x004fea0003900000 */
[----:B------:R-:W2:Y:S02]  /*d320*/  @!P0 SYNCS.PHASECHK.TRANS64 P0, [R21+URZ+0x10], R8 ;  /* 0x00001008150085a7 */ /* 0x000ea4000800007f */
[----:B--2---:R-:W-:Y:S05]  /*d330*/  @!P0 BRA `(.L_x_209) ;  /* 0xfffffffc00f08947 */ /* 0x004fea000383ffff */
[----:B------:R-:W-:Y:S05]  /*d340*/  BRA `(.L_x_226) ;  /* 0xfffffff000907947 */ /* 0x000fea000383ffff */
.L_x_217:
[----:B------:R-:W-:Y:S01]  /*d350*/  BSSY B0, `(.L_x_227) ;  /* 0x0000006000007945 */ /* 0x000fe20003800000 */
[----:B------:R-:W-:-:S07]  /*d360*/  IMAD.MOV.U32 R6, RZ, RZ, -0x1 ;  /* 0xffffffffff067424 */ /* 0x000fce00078e00ff */
[----:B------:R-:W-:Y:S05]  /*d370*/  WARPSYNC.COLLECTIVE R6, `(.L_x_228) ;  /* 0x00000000060c7348 */ /* 0x000fea0003c00000 */
[----:B------:R-:W-:Y:S02]  /*d380*/  ELECT P0, UR62, PT ;  /* 0x00000000003e782f */ /* 0x000fe40003800000 */
[----:B------:R-:W-:Y:S01]  /*d390*/  MOV R6, UR62 ;  /* 0x0000003e00067c02 */ /* 0x000fe20008000f00 */
[----:B------:R-:W-:Y:S10]  /*d3a0*/  ENDCOLLECTIVE ;  /* 0x000000000000791b */ /* 0x000ff40003800000 */
.L_x_228:
[----:B------:R-:W-:Y:S05]  /*d3b0*/  BSYNC B0 ;  /* 0x0000000000007941 */ /* 0x000fea0003800000 */
.L_x_227:
[----:B------:R-:W-:Y:S05]  /*d3c0*/  BRA `(.L_x_229) ;  /* 0xfffffffc00107947 */ /* 0x000fea000383ffff */
.L_x_221:
[----:B0-----:R0:W1:Y:S02]  /*d3d0*/  SYNCS.PHASECHK.TRANS64.TRYWAIT P0, [R5+URZ], R2 ;  /* 0x00000002050075a7 */ /* 0x001064000800017f */
[----:B-1----:R-:W-:Y:S05]  /*d3e0*/  @!P0 NANOSLEEP.SYNCS 0x989680 ;  /* 0x009896800000895d */ /* 0x002fea0003900000 */
[----:B------:R-:W1:Y:S02]  /*d3f0*/  @!P0 SYNCS.PHASECHK.TRANS64 P0, [R5+URZ], R2 ;  /* 0x00000002050085a7 */ /* 0x000e64000800007f */
[----:B-1----:R-:W-:Y:S05]  /*d400*/  @!P0 BRA `(.L_x_221) ;  /* 0xfffffffc00f08947 */ /* 0x002fea000383ffff */
[----:B------:R-:W-:Y:S05]  /*d410*/  BRA `(.L_x_230) ;  /* 0xfffffffc00487947 */ /* 0x000fea000383ffff */
.L_x_231:
[----:B------:R-:W-:-:S00]  /*d420*/  BRA `(.L_x_231) ;  /* 0xfffffffc00fc7947 */ /* 0x000fc0000383ffff */
[----:B------:R-:W-:-:S00]  /*d430*/  NOP ;  /* 0x0000000000007918 */ /* 0x000fc00000000000 */
        /* <DEDUP_REMOVED lines=12> */
.L_x_232:


//--------------------- .nv.shared._ZN7cutlass13device_kernelINS_4gemm6kernel13GemmUniversalIN4cute5tupleIJiiiiEEENS1_10collective13CollectiveMmaINS1_37MainloopSm90TmaGmmaWarpSpecializedFP8ILi2ENS5_IJNS4_1CILi2EEENSA_ILi1EEESC_EEENS1_35KernelTmaWarpSpecializedCooperativeEEENS5_IJNSA_ILi256EEENSA_ILi80EEESG_EEENS_12float_e4m3_tENS5_IJlSC_lEEESJ_SK_NS4_8TiledMMAINS4_8MMA_AtomIJNS4_4SM904GMMA30MMA_64x16x32_F32E4M3E4M3_SS_TNILNSO_7ScaleInE1ELSQ_1EEEEEENS4_6LayoutISD_NS5_IJSC_NSA_ILi0EEESU_EEEEENS5_IJNS4_10UnderscoreESX_SX_EEEEENS4_13SM90_TMA_LOADENS4_14ComposedLayoutINS4_7SwizzleILi3ELi4ELi3EEENS4_18smem_ptr_flag_bitsILi8EEENST_INS5_IJNSA_ILi8EEENSA_ILi128EEEEEENS5_IJS17_SC_EEEEEEEvNS4_8identityENS4_23SM90_TMA_LOAD_MULTICASTES1B_vS1C_EENS_8epilogue10collective6detail29Sm90TmaWarpSpecializedAdapterINS1G_15DefaultEpilogueISJ_SK_SK_NS1F_6thread17LinearCombinationISJ_Li1EffLNS1K_9ScaleType4KindE0ELNS_15FloatRoundStyleE2ESJ_EENS1_15EpilogueDefaultEEEEEvvEEEEvNT_6ParamsE --------------------------
	.section	.nv.shared._ZN7cutlass13device_kernelINS_4gemm6kernel13GemmUniversalIN4cute5tupleIJiiiiEEENS1_10collective13CollectiveMmaINS1_37MainloopSm90TmaGmmaWarpSpecializedFP8ILi2ENS5_IJNS4_1CILi2EEENSA_ILi1EEESC_EEENS1_35KernelTmaWarpSpecializedCooperativeEEENS5_IJNSA_ILi256EEENSA_ILi80EEESG_EEENS_12float_e4m3_tENS5_IJlSC_lEEESJ_SK_NS4_8TiledMMAINS4_8MMA_AtomIJNS4_4SM904GMMA30MMA_64x16x32_F32E4M3E4M3_SS_TNILNSO_7ScaleInE1ELSQ_1EEEEEENS4_6LayoutISD_NS5_IJSC_NSA_ILi0EEESU_EEEEENS5_IJNS4_10UnderscoreESX_SX_EEEEENS4_13SM90_TMA_LOADENS4_14ComposedLayoutINS4_7SwizzleILi3ELi4ELi3EEENS4_18smem_ptr_flag_bitsILi8EEENST_INS5_IJNSA_ILi8EEENSA_ILi128EEEEEENS5_IJS17_SC_EEEEEEEvNS4_8identityENS4_23SM90_TMA_LOAD_MULTICASTES1B_vS1C_EENS_8epilogue10collective6detail29Sm90TmaWarpSpecializedAdapterINS1G_15DefaultEpilogueISJ_SK_SK_NS1F_6thread17LinearCombinationISJ_Li1EffLNS1K_9ScaleType4KindE0ELNS_15FloatRoundStyleE2ESJ_EENS1_15EpilogueDefaultEEEEEvvEEEEvNT_6ParamsE,"aw",@nobits
	.sectionflags	@""
	.align	16
	.zero		1024


//--------------------- .nv.shared.reserved.0     --------------------------
	.section	.nv.shared.reserved.0,"aw",@nobits
	.weak		__nv_reservedSMEM_offset_0_alias
	.size		__nv_reservedSMEM_offset_0_alias, 0, 0
	.other		__nv_reservedSMEM_offset_0_alias,@"STO_CUDA_RESERVED_SHARED STV_DEFAULT"
__nv_reservedSMEM_offset_0_alias:
	.zero		0


//--------------------- .nv.global                --------------------------
	.section	.nv.global,"aw",@nobits
.nv.global:
	.type		_ZN40_INTERNAL_7925a485_4_k_cu_68309589_117694cute1_E,@object
	.size		_ZN40_INTERNAL_7925a485_4_k_cu_68309589_117694cute1_E,(_ZN40_INTERNAL_7925a485_4_k_cu_68309589_117694cuda3std3__45__cpo6cbeginE - _ZN40_INTERNAL_7925a485_4_k_cu_68309589_117694cute1_E)
_ZN40_INTERNAL_7925a485_4_k_cu_68309589_117694cute1_E:
	.zero		1
	.type		_ZN40_INTERNAL_7925a485_4_k_cu_68309589_117694cuda3std3__45__cpo6cbeginE,@object
	.size		_ZN40_INTERNAL_7925a485_4_k_cu_68309589_117694cuda3std3__45__cpo6cbeginE,(_ZN40_INTERNAL_7925a485_4_k_cu_68309589_117694cuda3std3__48in_placeE - _ZN40_INTERNAL_7925a485_4_k_cu_68309589_117694cuda3std3__45__cpo6cbeginE)
_ZN40_INTERNAL_7925a485_4_k_cu_68309589_117694cuda3std3__45__cpo6cbeginE:
	.zero		1
	.type		_ZN40_INTERNAL_7925a485_4_k_cu_68309589_117694cuda3std3__48in_placeE,@object
	.size		_ZN40_INTERNAL_7925a485_4_k_cu_68309589_117694cuda3std3__48in_placeE,(_ZN40_INTERNAL_7925a485_4_k_cu_68309589_117694cuda3std6ranges3__45__cpo9iter_moveE - _ZN40_INTERNAL_7925a485_4_k_cu_68309589_117694cuda3std3__48in_placeE)
_ZN40_INTERNAL_7925a485_4_k_cu_68309589_117694cuda3std3__48in_placeE:
	.zero		1
	.type		_ZN40_INTERNAL_7925a485_4_k_cu_68309589_117694cuda3std6ranges3__45__cpo9iter_moveE,@object
	.size		_ZN40_INTERNAL_7925a485_4_k_cu_68309589_117694cuda3std6ranges3__45__cpo9iter_moveE,(_ZN40_INTERNAL_7925a485_4_k_cu_68309589_117694cuda3std3__45__cpo5beginE - _ZN40_INTERNAL_7925a485_4_k_cu_68309589_117694cuda3std6ranges3__45__cpo9iter_moveE)
_ZN40_INTERNAL_7925a485_4_k_cu_68309589_117694cuda3std6ranges3__45__cpo9iter_moveE:
	.zero		1
	.type		_ZN40_INTERNAL_7925a485_4_k_cu_68309589_117694cuda3std3__45__cpo5beginE,@object
	.size		_ZN40_INTERNAL_7925a485_4_k_cu_68309589_117694cuda3std3__45__cpo5beginE,(_ZN40_INTERNAL_7925a485_4_k_cu_68309589_117694cuda3std3__442_GLOBAL__N__7925a485_4_k_cu_68309589_117696ignoreE - _ZN40_INTERNAL_7925a485_4_k_cu_68309589_117694cuda3std3__45__cpo5beginE)
_ZN40_INTERNAL_7925a485_4_k_cu_68309589_117694cuda3std3__45__cpo5beginE:
	.zero		1
	.type		_ZN40_INTERNAL_7925a485_4_k_cu_68309589_117694cuda3std3__442_GLOBAL__N__7925a485_4_k_cu_68309589_117696ignoreE,@object
	.size		_ZN40_INTERNAL_7925a485_4_k_cu_68309589_117694cuda3std3__442_GLOBAL__N__7925a485_4_k_cu_68309589_117696ignoreE,(_ZN40_INTERNAL_7925a485_4_k_cu_68309589_117694cute7productE - _ZN40_INTERNAL_7925a485_4_k_cu_68309589_117694cuda3std3__442_GLOBAL__N__7925a485_4_k_cu_68309589_117696ignoreE)
_ZN40_INTERNAL_7925a485_4_k_cu_68309589_117694cuda3std3__442_GLOBAL__N__7925a485_4_k_cu_68309589_117696ignoreE:
	.zero		1
	.type		_ZN40_INTERNAL_7925a485_4_k_cu_68309589_117694cute7productE,@object
	.size		_ZN40_INTERNAL_7925a485_4_k_cu_68309589_117694cute7productE,(_ZN40_INTERNAL_7925a485_4_k_cu_68309589_117694cuda3std3__45__cpo3endE - _ZN40_INTERNAL_7925a485_4_k_cu_68309589_117694cute7productE)
_ZN40_INTERNAL_7925a485_4_k_cu_68309589_117694cute7productE:
	.zero		1
	.type		_ZN40_INTERNAL_7925a485_4_k_cu_68309589_117694cuda3std3__45__cpo3endE,@object
	.size		_ZN40_INTERNAL_7925a485_4_k_cu_68309589_117694cuda3std3__45__cpo3endE,(_ZN40_INTERNAL_7925a485_4_k_cu_68309589_117694cuda3std3__419piecewise_constructE - _ZN40_INTERNAL_7925a485_4_k_cu_68309589_117694cuda3std3__45__cpo3endE)
_ZN40_INTERNAL_7925a485_4_k_cu_68309589_117694cuda3std3__45__cpo3endE:
	.zero		1
	.type		_ZN40_INTERNAL_7925a485_4_k_cu_68309589_117694cuda3std3__419piecewise_constructE,@object
	.size		_ZN40_INTERNAL_7925a485_4_k_cu_68309589_117694cuda3std3__419piecewise_constructE,(_ZN40_INTERNAL_7925a485_4_k_cu_68309589_117694cuda3std3__45__cpo4cendE - _ZN40_INTERNAL_7925a485_4_k_cu_68309589_117694cuda3std3__419piecewise_constructE)
_ZN40_INTERNAL_7925a485_4_k_cu_68309589_117694cuda3std3__419piecewise_constructE:
	.zero		1
	.type		_ZN40_INTERNAL_7925a485_4_k_cu_68309589_117694cuda3std3__45__cpo4cendE,@object
	.size		_ZN40_INTERNAL_7925a485_4_k_cu_68309589_117694cuda3std3__45__cpo4cendE,(_ZN40_INTERNAL_7925a485_4_k_cu_68309589_117694cuda3std6ranges3__45__cpo4swapE - _ZN40_INTERNAL_7925a485_4_k_cu_68309589_117694cuda3std3__45__cpo4cendE)
_ZN40_INTERNAL_7925a485_4_k_cu_68309589_117694cuda3std3__45__cpo4cendE:
	.zero		1
	.type		_ZN40_INTERNAL_7925a485_4_k_cu_68309589_117694cuda3std6ranges3__45__cpo4swapE,@object
	.size		_ZN40_INTERNAL_7925a485_4_k_cu_68309589_117694cuda3std6ranges3__45__cpo4swapE,(.L_7 - _ZN40_INTERNAL_7925a485_4_k_cu_68309589_117694cuda3std6ranges3__45__cpo4swapE)
_ZN40_INTERNAL_7925a485_4_k_cu_68309589_117694cuda3std6ranges3__45__cpo4swapE:
	.zero		1
.L_7:


//--------------------- .nv.constant0._ZN7cutlass13device_kernelINS_4gemm6kernel13GemmUniversalIN4cute5tupleIJiiiiEEENS1_10collective13CollectiveMmaINS1_37MainloopSm90TmaGmmaWarpSpecializedFP8ILi2ENS5_IJNS4_1CILi2EEENSA_ILi1EEESC_EEENS1_35KernelTmaWarpSpecializedCooperativeEEENS5_IJNSA_ILi256EEENSA_ILi80EEESG_EEENS_12float_e4m3_tENS5_IJlSC_lEEESJ_SK_NS4_8TiledMMAINS4_8MMA_AtomIJNS4_4SM904GMMA30MMA_64x16x32_F32E4M3E4M3_SS_TNILNSO_7ScaleInE1ELSQ_1EEEEEENS4_6LayoutISD_NS5_IJSC_NSA_ILi0EEESU_EEEEENS5_IJNS4_10UnderscoreESX_SX_EEEEENS4_13SM90_TMA_LOADENS4_14ComposedLayoutINS4_7SwizzleILi3ELi4ELi3EEENS4_18smem_ptr_flag_bitsILi8EEENST_INS5_IJNSA_ILi8EEENSA_ILi128EEEEEENS5_IJS17_SC_EEEEEEEvNS4_8identityENS4_23SM90_TMA_LOAD_MULTICASTES1B_vS1C_EENS_8epilogue10collective6detail29Sm90TmaWarpSpecializedAdapterINS1G_15DefaultEpilogueISJ_SK_SK_NS1F_6thread17LinearCombinationISJ_Li1EffLNS1K_9ScaleType4KindE0ELNS_15FloatRoundStyleE2ESJ_EENS1_15EpilogueDefaultEEEEEvvEEEEvNT_6ParamsE --------------------------
	.section	.nv.constant0._ZN7cutlass13device_kernelINS_4gemm6kernel13GemmUniversalIN4cute5tupleIJiiiiEEENS1_10collective13CollectiveMmaINS1_37MainloopSm90TmaGmmaWarpSpecializedFP8ILi2ENS5_IJNS4_1CILi2EEENSA_ILi1EEESC_EEENS1_35KernelTmaWarpSpecializedCooperativeEEENS5_IJNSA_ILi256EEENSA_ILi80EEESG_EEENS_12float_e4m3_tENS5_IJlSC_lEEESJ_SK_NS4_8TiledMMAINS4_8MMA_AtomIJNS4_4SM904GMMA30MMA_64x16x32_F32E4M3E4M3_SS_TNILNSO_7ScaleInE1ELSQ_1EEEEEENS4_6LayoutISD_NS5_IJSC_NSA_ILi0EEESU_EEEEENS5_IJNS4_10UnderscoreESX_SX_EEEEENS4_13SM90_TMA_LOADENS4_14ComposedLayoutINS4_7SwizzleILi3ELi4ELi3EEENS4_18smem_ptr_flag_bitsILi8EEENST_INS5_IJNSA_ILi8EEENSA_ILi128EEEEEENS5_IJS17_SC_EEEEEEEvNS4_8identityENS4_23SM90_TMA_LOAD_MULTICASTES1B_vS1C_EENS_8epilogue10collective6detail29Sm90TmaWarpSpecializedAdapterINS1G_15DefaultEpilogueISJ_SK_SK_NS1F_6thread17LinearCombinationISJ_Li1EffLNS1K_9ScaleType4KindE0ELNS_15FloatRoundStyleE2ESJ_EENS1_15EpilogueDefaultEEEEEvvEEEEvNT_6ParamsE,"a",@progbits
	.sectionflags	@""
	.align	4
.nv.constant0._ZN7cutlass13device_kernelINS_4gemm6kernel13GemmUniversalIN4cute5tupleIJiiiiEEENS1_10collective13CollectiveMmaINS1_37MainloopSm90TmaGmmaWarpSpecializedFP8ILi2ENS5_IJNS4_1CILi2EEENSA_ILi1EEESC_EEENS1_35KernelTmaWarpSpecializedCooperativeEEENS5_IJNSA_ILi256EEENSA_ILi80EEESG_EEENS_12float_e4m3_tENS5_IJlSC_lEEESJ_SK_NS4_8TiledMMAINS4_8MMA_AtomIJNS4_4SM904GMMA30MMA_64x16x32_F32E4M3E4M3_SS_TNILNSO_7ScaleInE1ELSQ_1EEEEEENS4_6LayoutISD_NS5_IJSC_NSA_ILi0EEESU_EEEEENS5_IJNS4_10UnderscoreESX_SX_EEEEENS4_13SM90_TMA_LOADENS4_14ComposedLayoutINS4_7SwizzleILi3ELi4ELi3EEENS4_18smem_ptr_flag_bitsILi8EEENST_INS5_IJNSA_ILi8EEENSA_ILi128EEEEEENS5_IJS17_SC_EEEEEEEvNS4_8identityENS4_23SM90_TMA_LOAD_MULTICASTES1B_vS1C_EENS_8epilogue10collective6detail29Sm90TmaWarpSpecializedAdapterINS1G_15DefaultEpilogueISJ_SK_SK_NS1F_6thread17LinearCombinationISJ_Li1EffLNS1K_9ScaleType4KindE0ELNS_15FloatRoundStyleE2ESJ_EENS1_15EpilogueDefaultEEEEEvvEEEEvNT_6ParamsE:
	.zero		1664


//--------------------- SYMBOLS --------------------------

	.type		.nv.reservedSmem.offset0,@object
	.size		.nv.reservedSmem.offset0,0x4
